//
// Generated by NVIDIA NVVM Compiler
//
// Compiler Build ID: CL-36424714
// Cuda compilation tools, release 13.0, V13.0.88
// Based on NVVM 20.0.0
//

.version 9.0
.target sm_100
.address_size 64

	// .globl	_Z23multiplyMatrixKernel_2aPiS_S_i

.visible .entry _Z23multiplyMatrixKernel_2aPiS_S_i(
	.param .u64 .ptr .align 1 _Z23multiplyMatrixKernel_2aPiS_S_i_param_0,
	.param .u64 .ptr .align 1 _Z23multiplyMatrixKernel_2aPiS_S_i_param_1,
	.param .u64 .ptr .align 1 _Z23multiplyMatrixKernel_2aPiS_S_i_param_2,
	.param .u32 _Z23multiplyMatrixKernel_2aPiS_S_i_param_3
)
{
	.reg .pred 	%p<11>;
	.reg .b32 	%r<142>;
	.reg .b64 	%rd<58>;

	ld.param.u64 	%rd4, [_Z23multiplyMatrixKernel_2aPiS_S_i_param_0];
	ld.param.u64 	%rd5, [_Z23multiplyMatrixKernel_2aPiS_S_i_param_1];
	ld.param.u32 	%r55, [_Z23multiplyMatrixKernel_2aPiS_S_i_param_3];
	cvta.to.global.u64 	%rd1, %rd5;
	cvta.to.global.u64 	%rd2, %rd4;
	setp.lt.s32 	%p1, %r55, 1;
	@%p1 bra 	$L__BB0_14;
	mov.u32 	%r57, %tid.y;
	mul.lo.s32 	%r1, %r55, %r57;
	add.s32 	%r2, %r55, -1;
	and.b32  	%r3, %r55, 7;
	and.b32  	%r4, %r55, 2147483640;
	neg.s32 	%r5, %r4;
	shl.b32 	%r6, %r55, 3;
	mul.lo.s32 	%r7, %r55, 3;
	mul.lo.s32 	%r8, %r55, 7;
	mov.b32 	%r120, 0;
	cvt.u64.u32 	%rd43, %r1;
$L__BB0_2:
	setp.lt.u32 	%p2, %r2, 7;
	mov.b32 	%r136, 0;
	mov.u32 	%r141, %r136;
	@%p2 bra 	$L__BB0_5;
	add.s32 	%r129, %r55, %r120;
	shl.b32 	%r61, %r55, 1;
	add.s32 	%r128, %r61, %r120;
	add.s32 	%r127, %r7, %r120;
	shl.b32 	%r62, %r55, 2;
	add.s32 	%r126, %r62, %r120;
	mad.lo.s32 	%r125, %r55, 5, %r120;
	mad.lo.s32 	%r124, %r55, 6, %r120;
	add.s32 	%r123, %r8, %r120;
	mov.b32 	%r141, 0;
	mov.u32 	%r121, %r1;
	mov.u32 	%r122, %r120;
	mov.u32 	%r130, %r5;
$L__BB0_4:
	.pragma "nounroll";
	mul.wide.u32 	%rd6, %r121, 4;
	add.s64 	%rd7, %rd2, %rd6;
	ld.global.u32 	%r63, [%rd7];
	mul.wide.u32 	%rd8, %r122, 4;
	add.s64 	%rd9, %rd1, %rd8;
	ld.global.u32 	%r64, [%rd9];
	mad.lo.s32 	%r65, %r64, %r63, %r141;
	ld.global.u32 	%r66, [%rd7+4];
	mul.wide.u32 	%rd10, %r129, 4;
	add.s64 	%rd11, %rd1, %rd10;
	ld.global.u32 	%r67, [%rd11];
	mad.lo.s32 	%r68, %r67, %r66, %r65;
	ld.global.u32 	%r69, [%rd7+8];
	mul.wide.u32 	%rd12, %r128, 4;
	add.s64 	%rd13, %rd1, %rd12;
	ld.global.u32 	%r70, [%rd13];
	mad.lo.s32 	%r71, %r70, %r69, %r68;
	ld.global.u32 	%r72, [%rd7+12];
	mul.wide.u32 	%rd14, %r127, 4;
	add.s64 	%rd15, %rd1, %rd14;
	ld.global.u32 	%r73, [%rd15];
	mad.lo.s32 	%r74, %r73, %r72, %r71;
	ld.global.u32 	%r75, [%rd7+16];
	mul.wide.u32 	%rd16, %r126, 4;
	add.s64 	%rd17, %rd1, %rd16;
	ld.global.u32 	%r76, [%rd17];
	mad.lo.s32 	%r77, %r76, %r75, %r74;
	ld.global.u32 	%r78, [%rd7+20];
	mul.wide.u32 	%rd18, %r125, 4;
	add.s64 	%rd19, %rd1, %rd18;
	ld.global.u32 	%r79, [%rd19];
	mad.lo.s32 	%r80, %r79, %r78, %r77;
	ld.global.u32 	%r81, [%rd7+24];
	mul.wide.u32 	%rd20, %r124, 4;
	add.s64 	%rd21, %rd1, %rd20;
	ld.global.u32 	%r82, [%rd21];
	mad.lo.s32 	%r83, %r82, %r81, %r80;
	ld.global.u32 	%r84, [%rd7+28];
	mul.wide.u32 	%rd22, %r123, 4;
	add.s64 	%rd23, %rd1, %rd22;
	ld.global.u32 	%r85, [%rd23];
	mad.lo.s32 	%r141, %r85, %r84, %r83;
	add.s32 	%r130, %r130, 8;
	add.s32 	%r129, %r129, %r6;
	add.s32 	%r128, %r128, %r6;
	add.s32 	%r127, %r127, %r6;
	add.s32 	%r126, %r126, %r6;
	add.s32 	%r125, %r125, %r6;
	add.s32 	%r124, %r124, %r6;
	add.s32 	%r123, %r123, %r6;
	add.s32 	%r122, %r122, %r6;
	add.s32 	%r121, %r121, 8;
	setp.ne.s32 	%p3, %r130, 0;
	mov.u32 	%r136, %r4;
	@%p3 bra 	$L__BB0_4;
$L__BB0_5:
	setp.eq.s32 	%p4, %r3, 0;
	@%p4 bra 	$L__BB0_13;
	add.s32 	%r87, %r3, -1;
	setp.lt.u32 	%p5, %r87, 3;
	@%p5 bra 	$L__BB0_8;
	add.s32 	%r88, %r136, %r1;
	mul.wide.u32 	%rd24, %r88, 4;
	add.s64 	%rd25, %rd2, %rd24;
	ld.global.u32 	%r89, [%rd25];
	mad.lo.s32 	%r90, %r136, %r55, %r120;
	mul.wide.u32 	%rd26, %r90, 4;
	add.s64 	%rd27, %rd1, %rd26;
	ld.global.u32 	%r91, [%rd27];
	mad.lo.s32 	%r92, %r91, %r89, %r141;
	cvt.u64.u32 	%rd29, %r136;
	add.s64 	%rd30, %rd29, %rd43;
	shl.b64 	%rd31, %rd30, 2;
	add.s64 	%rd32, %rd2, %rd31;
	ld.global.u32 	%r93, [%rd32+4];
	add.s32 	%r94, %r90, %r55;
	mul.wide.u32 	%rd33, %r94, 4;
	add.s64 	%rd34, %rd1, %rd33;
	ld.global.u32 	%r95, [%rd34];
	mad.lo.s32 	%r96, %r95, %r93, %r92;
	ld.global.u32 	%r97, [%rd32+8];
	add.s32 	%r98, %r94, %r55;
	mul.wide.u32 	%rd35, %r98, 4;
	add.s64 	%rd36, %rd1, %rd35;
	ld.global.u32 	%r99, [%rd36];
	mad.lo.s32 	%r100, %r99, %r97, %r96;
	ld.global.u32 	%r101, [%rd32+12];
	add.s32 	%r102, %r98, %r55;
	mul.wide.u32 	%rd37, %r102, 4;
	add.s64 	%rd38, %rd1, %rd37;
	ld.global.u32 	%r103, [%rd38];
	mad.lo.s32 	%r141, %r103, %r101, %r100;
	add.s32 	%r136, %r136, 4;
$L__BB0_8:
	and.b32  	%r105, %r55, 3;
	setp.eq.s32 	%p6, %r105, 0;
	@%p6 bra 	$L__BB0_13;
	setp.eq.s32 	%p7, %r105, 1;
	@%p7 bra 	$L__BB0_11;
	add.s32 	%r106, %r136, %r1;
	mul.wide.u32 	%rd39, %r106, 4;
	add.s64 	%rd40, %rd2, %rd39;
	ld.global.u32 	%r107, [%rd40];
	mad.lo.s32 	%r108, %r136, %r55, %r120;
	mul.wide.u32 	%rd41, %r108, 4;
	add.s64 	%rd42, %rd1, %rd41;
	ld.global.u32 	%r109, [%rd42];
	mad.lo.s32 	%r110, %r109, %r107, %r141;
	cvt.u64.u32 	%rd44, %r136;
	add.s64 	%rd45, %rd44, %rd43;
	shl.b64 	%rd46, %rd45, 2;
	add.s64 	%rd47, %rd2, %rd46;
	ld.global.u32 	%r111, [%rd47+4];
	add.s32 	%r112, %r108, %r55;
	mul.wide.u32 	%rd48, %r112, 4;
	add.s64 	%rd49, %rd1, %rd48;
	ld.global.u32 	%r113, [%rd49];
	mad.lo.s32 	%r141, %r113, %r111, %r110;
	add.s32 	%r136, %r136, 2;
$L__BB0_11:
	and.b32  	%r114, %r55, 1;
	setp.eq.b32 	%p8, %r114, 1;
	not.pred 	%p9, %p8;
	@%p9 bra 	$L__BB0_13;
	add.s32 	%r115, %r136, %r1;
	mul.wide.u32 	%rd50, %r115, 4;
	add.s64 	%rd51, %rd2, %rd50;
	ld.global.u32 	%r116, [%rd51];
	mad.lo.s32 	%r117, %r136, %r55, %r120;
	mul.wide.u32 	%rd52, %r117, 4;
	add.s64 	%rd53, %rd1, %rd52;
	ld.global.u32 	%r118, [%rd53];
	mad.lo.s32 	%r141, %r118, %r116, %r141;
$L__BB0_13:
	ld.param.u64 	%rd57, [_Z23multiplyMatrixKernel_2aPiS_S_i_param_2];
	add.s32 	%r119, %r120, %r1;
	cvta.to.global.u64 	%rd54, %rd57;
	mul.wide.u32 	%rd55, %r119, 4;
	add.s64 	%rd56, %rd54, %rd55;
	st.global.u32 	[%rd56], %r141;
	add.s32 	%r120, %r120, 1;
	setp.ne.s32 	%p10, %r120, %r55;
	@%p10 bra 	$L__BB0_2;
$L__BB0_14:
	ret;

}
	// .globl	_Z23multiplyMatrixKernel_2bPiS_S_i
.visible .entry _Z23multiplyMatrixKernel_2bPiS_S_i(
	.param .u64 .ptr .align 1 _Z23multiplyMatrixKernel_2bPiS_S_i_param_0,
	.param .u64 .ptr .align 1 _Z23multiplyMatrixKernel_2bPiS_S_i_param_1,
	.param .u64 .ptr .align 1 _Z23multiplyMatrixKernel_2bPiS_S_i_param_2,
	.param .u32 _Z23multiplyMatrixKernel_2bPiS_S_i_param_3
)
{
	.reg .pred 	%p<10>;
	.reg .b32 	%r<140>;
	.reg .b64 	%rd<58>;

	ld.param.u64 	%rd4, [_Z23multiplyMatrixKernel_2bPiS_S_i_param_0];
	ld.param.u64 	%rd5, [_Z23multiplyMatrixKernel_2bPiS_S_i_param_1];
	ld.param.u32 	%r56, [_Z23multiplyMatrixKernel_2bPiS_S_i_param_3];
	cvta.to.global.u64 	%rd1, %rd5;
	cvta.to.global.u64 	%rd2, %rd4;
	mov.u32 	%r1, %tid.x;
	setp.lt.s32 	%p1, %r56, 1;
	@%p1 bra 	$L__BB1_14;
	add.s32 	%r2, %r56, -1;
	and.b32  	%r3, %r56, 7;
	and.b32  	%r4, %r56, 3;
	and.b32  	%r5, %r56, 2147483640;
	and.b32  	%r6, %r56, 1;
	neg.s32 	%r7, %r5;
	add.s32 	%r8, %r1, %r56;
	shl.b32 	%r9, %r56, 3;
	shl.b32 	%r58, %r56, 1;
	add.s32 	%r10, %r1, %r58;
	mad.lo.s32 	%r11, %r56, 3, %r1;
	shl.b32 	%r59, %r56, 2;
	add.s32 	%r12, %r1, %r59;
	mad.lo.s32 	%r13, %r56, 5, %r1;
	mad.lo.s32 	%r14, %r56, 6, %r1;
	mad.lo.s32 	%r15, %r56, 7, %r1;
	mov.b32 	%r118, 0;
$L__BB1_2:
	setp.lt.u32 	%p2, %r2, 7;
	mul.lo.s32 	%r17, %r118, %r56;
	mov.b32 	%r134, 0;
	mov.u32 	%r139, %r134;
	@%p2 bra 	$L__BB1_5;
	mov.b32 	%r139, 0;
	mov.u32 	%r119, %r17;
	mov.u32 	%r120, %r1;
	mov.u32 	%r121, %r15;
	mov.u32 	%r122, %r14;
	mov.u32 	%r123, %r13;
	mov.u32 	%r124, %r12;
	mov.u32 	%r125, %r11;
	mov.u32 	%r126, %r10;
	mov.u32 	%r127, %r8;
	mov.u32 	%r128, %r7;
$L__BB1_4:
	.pragma "nounroll";
	mul.wide.u32 	%rd6, %r119, 4;
	add.s64 	%rd7, %rd2, %rd6;
	ld.global.u32 	%r63, [%rd7];
	mul.wide.u32 	%rd8, %r120, 4;
	add.s64 	%rd9, %rd1, %rd8;
	ld.global.u32 	%r64, [%rd9];
	mad.lo.s32 	%r65, %r64, %r63, %r139;
	ld.global.u32 	%r66, [%rd7+4];
	mul.wide.u32 	%rd10, %r127, 4;
	add.s64 	%rd11, %rd1, %rd10;
	ld.global.u32 	%r67, [%rd11];
	mad.lo.s32 	%r68, %r67, %r66, %r65;
	ld.global.u32 	%r69, [%rd7+8];
	mul.wide.u32 	%rd12, %r126, 4;
	add.s64 	%rd13, %rd1, %rd12;
	ld.global.u32 	%r70, [%rd13];
	mad.lo.s32 	%r71, %r70, %r69, %r68;
	ld.global.u32 	%r72, [%rd7+12];
	mul.wide.u32 	%rd14, %r125, 4;
	add.s64 	%rd15, %rd1, %rd14;
	ld.global.u32 	%r73, [%rd15];
	mad.lo.s32 	%r74, %r73, %r72, %r71;
	ld.global.u32 	%r75, [%rd7+16];
	mul.wide.u32 	%rd16, %r124, 4;
	add.s64 	%rd17, %rd1, %rd16;
	ld.global.u32 	%r76, [%rd17];
	mad.lo.s32 	%r77, %r76, %r75, %r74;
	ld.global.u32 	%r78, [%rd7+20];
	mul.wide.u32 	%rd18, %r123, 4;
	add.s64 	%rd19, %rd1, %rd18;
	ld.global.u32 	%r79, [%rd19];
	mad.lo.s32 	%r80, %r79, %r78, %r77;
	ld.global.u32 	%r81, [%rd7+24];
	mul.wide.u32 	%rd20, %r122, 4;
	add.s64 	%rd21, %rd1, %rd20;
	ld.global.u32 	%r82, [%rd21];
	mad.lo.s32 	%r83, %r82, %r81, %r80;
	ld.global.u32 	%r84, [%rd7+28];
	mul.wide.u32 	%rd22, %r121, 4;
	add.s64 	%rd23, %rd1, %rd22;
	ld.global.u32 	%r85, [%rd23];
	mad.lo.s32 	%r139, %r85, %r84, %r83;
	add.s32 	%r128, %r128, 8;
	add.s32 	%r127, %r127, %r9;
	add.s32 	%r126, %r126, %r9;
	add.s32 	%r125, %r125, %r9;
	add.s32 	%r124, %r124, %r9;
	add.s32 	%r123, %r123, %r9;
	add.s32 	%r122, %r122, %r9;
	add.s32 	%r121, %r121, %r9;
	add.s32 	%r120, %r120, %r9;
	add.s32 	%r119, %r119, 8;
	setp.ne.s32 	%p3, %r128, 0;
	mov.u32 	%r134, %r5;
	@%p3 bra 	$L__BB1_4;
$L__BB1_5:
	setp.eq.s32 	%p4, %r3, 0;
	@%p4 bra 	$L__BB1_13;
	add.s32 	%r87, %r3, -1;
	setp.lt.u32 	%p5, %r87, 3;
	@%p5 bra 	$L__BB1_8;
	add.s32 	%r88, %r134, %r17;
	mul.wide.u32 	%rd24, %r88, 4;
	add.s64 	%rd25, %rd2, %rd24;
	ld.global.u32 	%r89, [%rd25];
	mad.lo.s32 	%r90, %r134, %r56, %r1;
	mul.wide.u32 	%rd26, %r90, 4;
	add.s64 	%rd27, %rd1, %rd26;
	ld.global.u32 	%r91, [%rd27];
	mad.lo.s32 	%r92, %r91, %r89, %r139;
	cvt.u64.u32 	%rd28, %r17;
	cvt.u64.u32 	%rd29, %r134;
	add.s64 	%rd30, %rd29, %rd28;
	shl.b64 	%rd31, %rd30, 2;
	add.s64 	%rd32, %rd2, %rd31;
	ld.global.u32 	%r93, [%rd32+4];
	add.s32 	%r94, %r90, %r56;
	mul.wide.u32 	%rd33, %r94, 4;
	add.s64 	%rd34, %rd1, %rd33;
	ld.global.u32 	%r95, [%rd34];
	mad.lo.s32 	%r96, %r95, %r93, %r92;
	ld.global.u32 	%r97, [%rd32+8];
	add.s32 	%r98, %r94, %r56;
	mul.wide.u32 	%rd35, %r98, 4;
	add.s64 	%rd36, %rd1, %rd35;
	ld.global.u32 	%r99, [%rd36];
	mad.lo.s32 	%r100, %r99, %r97, %r96;
	ld.global.u32 	%r101, [%rd32+12];
	add.s32 	%r102, %r98, %r56;
	mul.wide.u32 	%rd37, %r102, 4;
	add.s64 	%rd38, %rd1, %rd37;
	ld.global.u32 	%r103, [%rd38];
	mad.lo.s32 	%r139, %r103, %r101, %r100;
	add.s32 	%r134, %r134, 4;
$L__BB1_8:
	setp.eq.s32 	%p6, %r4, 0;
	@%p6 bra 	$L__BB1_13;
	setp.eq.s32 	%p7, %r4, 1;
	@%p7 bra 	$L__BB1_11;
	add.s32 	%r105, %r134, %r17;
	mul.wide.u32 	%rd39, %r105, 4;
	add.s64 	%rd40, %rd2, %rd39;
	ld.global.u32 	%r106, [%rd40];
	mad.lo.s32 	%r107, %r134, %r56, %r1;
	mul.wide.u32 	%rd41, %r107, 4;
	add.s64 	%rd42, %rd1, %rd41;
	ld.global.u32 	%r108, [%rd42];
	mad.lo.s32 	%r109, %r108, %r106, %r139;
	cvt.u64.u32 	%rd43, %r17;
	cvt.u64.u32 	%rd44, %r134;
	add.s64 	%rd45, %rd44, %rd43;
	shl.b64 	%rd46, %rd45, 2;
	add.s64 	%rd47, %rd2, %rd46;
	ld.global.u32 	%r110, [%rd47+4];
	add.s32 	%r111, %r107, %r56;
	mul.wide.u32 	%rd48, %r111, 4;
	add.s64 	%rd49, %rd1, %rd48;
	ld.global.u32 	%r112, [%rd49];
	mad.lo.s32 	%r139, %r112, %r110, %r109;
	add.s32 	%r134, %r134, 2;
$L__BB1_11:
	setp.eq.s32 	%p8, %r6, 0;
	@%p8 bra 	$L__BB1_13;
	add.s32 	%r113, %r134, %r17;
	mul.wide.u32 	%rd50, %r113, 4;
	add.s64 	%rd51, %rd2, %rd50;
	ld.global.u32 	%r114, [%rd51];
	mad.lo.s32 	%r115, %r134, %r56, %r1;
	mul.wide.u32 	%rd52, %r115, 4;
	add.s64 	%rd53, %rd1, %rd52;
	ld.global.u32 	%r116, [%rd53];
	mad.lo.s32 	%r139, %r116, %r114, %r139;
$L__BB1_13:
	ld.param.u64 	%rd57, [_Z23multiplyMatrixKernel_2bPiS_S_i_param_2];
	add.s32 	%r117, %r17, %r1;
	cvta.to.global.u64 	%rd54, %rd57;
	mul.wide.u32 	%rd55, %r117, 4;
	add.s64 	%rd56, %rd54, %rd55;
	st.global.u32 	[%rd56], %r139;
	add.s32 	%r118, %r118, 1;
	setp.ne.s32 	%p9, %r118, %r56;
	@%p9 bra 	$L__BB1_2;
$L__BB1_14:
	ret;

}
	// .globl	_Z23multiplyMatrixKernel_2cPiS_S_i
.visible .entry _Z23multiplyMatrixKernel_2cPiS_S_i(
	.param .u64 .ptr .align 1 _Z23multiplyMatrixKernel_2cPiS_S_i_param_0,
	.param .u64 .ptr .align 1 _Z23multiplyMatrixKernel_2cPiS_S_i_param_1,
	.param .u64 .ptr .align 1 _Z23multiplyMatrixKernel_2cPiS_S_i_param_2,
	.param .u32 _Z23multiplyMatrixKernel_2cPiS_S_i_param_3
)
{
	.reg .pred 	%p<10>;
	.reg .b32 	%r<130>;
	.reg .b64 	%rd<65>;

	ld.param.u64 	%rd10, [_Z23multiplyMatrixKernel_2cPiS_S_i_param_0];
	ld.param.u64 	%rd11, [_Z23multiplyMatrixKernel_2cPiS_S_i_param_1];
	ld.param.u64 	%rd9, [_Z23multiplyMatrixKernel_2cPiS_S_i_param_2];
	ld.param.u32 	%r49, [_Z23multiplyMatrixKernel_2cPiS_S_i_param_3];
	cvta.to.global.u64 	%rd1, %rd11;
	cvta.to.global.u64 	%rd2, %rd10;
	mov.u32 	%r1, %tid.x;
	mov.u32 	%r2, %tid.y;
	setp.lt.s32 	%p1, %r49, 1;
	mov.b32 	%r129, 0;
	@%p1 bra 	$L__BB2_12;
	mul.lo.s32 	%r3, %r49, %r2;
	and.b32  	%r4, %r49, 7;
	setp.lt.u32 	%p2, %r49, 8;
	mov.b32 	%r124, 0;
	mov.u32 	%r129, %r124;
	@%p2 bra 	$L__BB2_4;
	and.b32  	%r124, %r49, 2147483640;
	neg.s32 	%r118, %r124;
	add.s32 	%r117, %r1, %r49;
	shl.b32 	%r8, %r49, 3;
	shl.b32 	%r54, %r49, 1;
	add.s32 	%r116, %r1, %r54;
	mad.lo.s32 	%r115, %r49, 3, %r1;
	shl.b32 	%r55, %r49, 2;
	add.s32 	%r114, %r1, %r55;
	mad.lo.s32 	%r113, %r49, 5, %r1;
	mad.lo.s32 	%r112, %r49, 6, %r1;
	mad.lo.s32 	%r111, %r49, 7, %r1;
	mul.wide.u32 	%rd12, %r1, 4;
	add.s64 	%rd64, %rd1, %rd12;
	mul.wide.u32 	%rd13, %r3, 4;
	add.s64 	%rd14, %rd13, %rd2;
	add.s64 	%rd63, %rd14, 16;
	mov.b32 	%r129, 0;
	mul.wide.u32 	%rd29, %r8, 4;
$L__BB2_3:
	.pragma "nounroll";
	ld.global.u32 	%r56, [%rd63+-16];
	ld.global.u32 	%r57, [%rd64];
	mad.lo.s32 	%r58, %r57, %r56, %r129;
	ld.global.u32 	%r59, [%rd63+-12];
	mul.wide.u32 	%rd15, %r117, 4;
	add.s64 	%rd16, %rd1, %rd15;
	ld.global.u32 	%r60, [%rd16];
	mad.lo.s32 	%r61, %r60, %r59, %r58;
	ld.global.u32 	%r62, [%rd63+-8];
	mul.wide.u32 	%rd17, %r116, 4;
	add.s64 	%rd18, %rd1, %rd17;
	ld.global.u32 	%r63, [%rd18];
	mad.lo.s32 	%r64, %r63, %r62, %r61;
	ld.global.u32 	%r65, [%rd63+-4];
	mul.wide.u32 	%rd19, %r115, 4;
	add.s64 	%rd20, %rd1, %rd19;
	ld.global.u32 	%r66, [%rd20];
	mad.lo.s32 	%r67, %r66, %r65, %r64;
	ld.global.u32 	%r68, [%rd63];
	mul.wide.u32 	%rd21, %r114, 4;
	add.s64 	%rd22, %rd1, %rd21;
	ld.global.u32 	%r69, [%rd22];
	mad.lo.s32 	%r70, %r69, %r68, %r67;
	ld.global.u32 	%r71, [%rd63+4];
	mul.wide.u32 	%rd23, %r113, 4;
	add.s64 	%rd24, %rd1, %rd23;
	ld.global.u32 	%r72, [%rd24];
	mad.lo.s32 	%r73, %r72, %r71, %r70;
	ld.global.u32 	%r74, [%rd63+8];
	mul.wide.u32 	%rd25, %r112, 4;
	add.s64 	%rd26, %rd1, %rd25;
	ld.global.u32 	%r75, [%rd26];
	mad.lo.s32 	%r76, %r75, %r74, %r73;
	ld.global.u32 	%r77, [%rd63+12];
	mul.wide.u32 	%rd27, %r111, 4;
	add.s64 	%rd28, %rd1, %rd27;
	ld.global.u32 	%r78, [%rd28];
	mad.lo.s32 	%r129, %r78, %r77, %r76;
	add.s32 	%r118, %r118, 8;
	add.s32 	%r117, %r117, %r8;
	add.s32 	%r116, %r116, %r8;
	add.s32 	%r115, %r115, %r8;
	add.s32 	%r114, %r114, %r8;
	add.s32 	%r113, %r113, %r8;
	add.s32 	%r112, %r112, %r8;
	add.s32 	%r111, %r111, %r8;
	add.s64 	%rd64, %rd64, %rd29;
	add.s64 	%rd63, %rd63, 32;
	setp.ne.s32 	%p3, %r118, 0;
	@%p3 bra 	$L__BB2_3;
$L__BB2_4:
	setp.eq.s32 	%p4, %r4, 0;
	@%p4 bra 	$L__BB2_12;
	and.b32  	%r36, %r49, 3;
	setp.lt.u32 	%p5, %r4, 4;
	@%p5 bra 	$L__BB2_7;
	add.s32 	%r80, %r124, %r3;
	mul.wide.u32 	%rd30, %r80, 4;
	add.s64 	%rd31, %rd2, %rd30;
	ld.global.u32 	%r81, [%rd31];
	mad.lo.s32 	%r82, %r124, %r49, %r1;
	mul.wide.u32 	%rd32, %r82, 4;
	add.s64 	%rd33, %rd1, %rd32;
	ld.global.u32 	%r83, [%rd33];
	mad.lo.s32 	%r84, %r83, %r81, %r129;
	cvt.u64.u32 	%rd34, %r3;
	cvt.u64.u32 	%rd35, %r124;
	add.s64 	%rd36, %rd35, %rd34;
	shl.b64 	%rd37, %rd36, 2;
	add.s64 	%rd38, %rd2, %rd37;
	ld.global.u32 	%r85, [%rd38+4];
	add.s32 	%r86, %r82, %r49;
	mul.wide.u32 	%rd39, %r86, 4;
	add.s64 	%rd40, %rd1, %rd39;
	ld.global.u32 	%r87, [%rd40];
	mad.lo.s32 	%r88, %r87, %r85, %r84;
	ld.global.u32 	%r89, [%rd38+8];
	add.s32 	%r90, %r86, %r49;
	mul.wide.u32 	%rd41, %r90, 4;
	add.s64 	%rd42, %rd1, %rd41;
	ld.global.u32 	%r91, [%rd42];
	mad.lo.s32 	%r92, %r91, %r89, %r88;
	ld.global.u32 	%r93, [%rd38+12];
	add.s32 	%r94, %r90, %r49;
	mul.wide.u32 	%rd43, %r94, 4;
	add.s64 	%rd44, %rd1, %rd43;
	ld.global.u32 	%r95, [%rd44];
	mad.lo.s32 	%r129, %r95, %r93, %r92;
	add.s32 	%r124, %r124, 4;
$L__BB2_7:
	setp.eq.s32 	%p6, %r36, 0;
	@%p6 bra 	$L__BB2_12;
	setp.eq.s32 	%p7, %r36, 1;
	@%p7 bra 	$L__BB2_10;
	add.s32 	%r97, %r124, %r3;
	mul.wide.u32 	%rd45, %r97, 4;
	add.s64 	%rd46, %rd2, %rd45;
	ld.global.u32 	%r98, [%rd46];
	mad.lo.s32 	%r99, %r124, %r49, %r1;
	mul.wide.u32 	%rd47, %r99, 4;
	add.s64 	%rd48, %rd1, %rd47;
	ld.global.u32 	%r100, [%rd48];
	mad.lo.s32 	%r101, %r100, %r98, %r129;
	cvt.u64.u32 	%rd49, %r3;
	cvt.u64.u32 	%rd50, %r124;
	add.s64 	%rd51, %rd50, %rd49;
	shl.b64 	%rd52, %rd51, 2;
	add.s64 	%rd53, %rd2, %rd52;
	ld.global.u32 	%r102, [%rd53+4];
	add.s32 	%r103, %r99, %r49;
	mul.wide.u32 	%rd54, %r103, 4;
	add.s64 	%rd55, %rd1, %rd54;
	ld.global.u32 	%r104, [%rd55];
	mad.lo.s32 	%r129, %r104, %r102, %r101;
	add.s32 	%r124, %r124, 2;
$L__BB2_10:
	and.b32  	%r105, %r49, 1;
	setp.eq.b32 	%p8, %r105, 1;
	not.pred 	%p9, %p8;
	@%p9 bra 	$L__BB2_12;
	add.s32 	%r106, %r124, %r3;
	mul.wide.u32 	%rd56, %r106, 4;
	add.s64 	%rd57, %rd2, %rd56;
	ld.global.u32 	%r107, [%rd57];
	mad.lo.s32 	%r108, %r124, %r49, %r1;
	mul.wide.u32 	%rd58, %r108, 4;
	add.s64 	%rd59, %rd1, %rd58;
	ld.global.u32 	%r109, [%rd59];
	mad.lo.s32 	%r129, %r109, %r107, %r129;
$L__BB2_12:
	cvta.to.global.u64 	%rd60, %rd9;
	mad.lo.s32 	%r110, %r49, %r2, %r1;
	mul.wide.s32 	%rd61, %r110, 4;
	add.s64 	%rd62, %rd60, %rd61;
	st.global.u32 	[%rd62], %r129;
	ret;

}


// ===== COMPILED SASS (sm_100) =====

	.target	sm_100

	.elftype	@"ET_EXEC"


//--------------------- .note.nv.tkinfo           --------------------------
	.section	.note.nv.tkinfo,"",@"SHT_NOTE"
	.sectionflags	@"SHF_NOTE_NV_TKINFO"
	.tkinfo
        /*0018*/ 	.word	0x00000002
        /*0030*/ 	.string	""
        /*0030*/ 	.string	"ptxas"
        /*0030*/ 	.string	"Cuda compilation tools, release 13.0, V13.0.88"
        /*0030*/ 	.string	"Build cuda_13.0.r13.0/compiler.36424714_0"
        /*0030*/ 	.string	"-arch sm_100 -m 64 "



//--------------------- .note.nv.cuinfo           --------------------------
	.section	.note.nv.cuinfo,"",@"SHT_NOTE"
	.sectionflags	@"SHF_NOTE_NV_CUINFO"
        /*0018*/ 	.short	0x0002
        /*001a*/ 	.short	0x0064
        /*001c*/ 	.short	0x0082
	.zero		2


//--------------------- .nv.info                  --------------------------
	.section	.nv.info,"",@"SHT_CUDA_INFO"
	.align	4


	//----- nvinfo : EIATTR_REGCOUNT
	.align		4
        /*0000*/ 	.byte	0x04, 0x2f
        /*0002*/ 	.short	(.L_1 - .L_0)
	.align		4
.L_0:
        /*0004*/ 	.word	index@(_Z23multiplyMatrixKernel_2aPiS_S_i)
        /*0008*/ 	.word	0x00000020


	//----- nvinfo : EIATTR_FRAME_SIZE
	.align		4
.L_1:
        /*000c*/ 	.byte	0x04, 0x11
        /*000e*/ 	.short	(.L_3 - .L_2)
	.align		4
.L_2:
        /*0010*/ 	.word	index@(_Z23multiplyMatrixKernel_2aPiS_S_i)
        /*0014*/ 	.word	0x00000000


	//----- nvinfo : EIATTR_REGCOUNT
	.align		4
.L_3:
        /*0018*/ 	.byte	0x04, 0x2f
        /*001a*/ 	.short	(.L_5 - .L_4)
	.align		4
.L_4:
        /*001c*/ 	.word	index@(_Z23multiplyMatrixKernel_2bPiS_S_i)
        /*0020*/ 	.word	0x00000020


	//----- nvinfo : EIATTR_FRAME_SIZE
	.align		4
.L_5:
        /*0024*/ 	.byte	0x04, 0x11
        /*0026*/ 	.short	(.L_7 - .L_6)
	.align		4
.L_6:
        /*0028*/ 	.word	index@(_Z23multiplyMatrixKernel_2bPiS_S_i)
        /*002c*/ 	.word	0x00000000


	//----- nvinfo : EIATTR_REGCOUNT
	.align		4
.L_7:
        /*0030*/ 	.byte	0x04, 0x2f
        /*0032*/ 	.short	(.L_9 - .L_8)
	.align		4
.L_8:
        /*0034*/ 	.word	index@(_Z23multiplyMatrixKernel_2cPiS_S_i)
        /*0038*/ 	.word	0x00000020


	//----- nvinfo : EIATTR_FRAME_SIZE
	.align		4
.L_9:
        /*003c*/ 	.byte	0x04, 0x11
        /*003e*/ 	.short	(.L_11 - .L_10)
	.align		4
.L_10:
        /*0040*/ 	.word	index@(_Z23multiplyMatrixKernel_2cPiS_S_i)
        /*0044*/ 	.word	0x00000000


	//----- nvinfo : EIATTR_MIN_STACK_SIZE
	.align		4
.L_11:
        /*0048*/ 	.byte	0x04, 0x12
        /*004a*/ 	.short	(.L_13 - .L_12)
	.align		4
.L_12:
        /*004c*/ 	.word	index@(_Z23multiplyMatrixKernel_2cPiS_S_i)
        /*0050*/ 	.word	0x00000000


	//----- nvinfo : EIATTR_MIN_STACK_SIZE
	.align		4
.L_13:
        /*0054*/ 	.byte	0x04, 0x12
        /*0056*/ 	.short	(.L_15 - .L_14)
	.align		4
.L_14:
        /*0058*/ 	.word	index@(_Z23multiplyMatrixKernel_2bPiS_S_i)
        /*005c*/ 	.word	0x00000000


	//----- nvinfo : EIATTR_MIN_STACK_SIZE
	.align		4
.L_15:
        /*0060*/ 	.byte	0x04, 0x12
        /*0062*/ 	.short	(.L_17 - .L_16)
	.align		4
.L_16:
        /*0064*/ 	.word	index@(_Z23multiplyMatrixKernel_2aPiS_S_i)
        /*0068*/ 	.word	0x00000000
.L_17:


//--------------------- .nv.compat                --------------------------
	.section	.nv.compat,"",@"SHT_CUDA_COMPAT_INFO"
	.align	4
        /*0000*/ 	.byte	0x02, 0x09, 0x00, 0x00, 0x02, 0x02, 0x01, 0x00, 0x02, 0x05, 0x05, 0x00, 0x03, 0x07, 0x01, 0x01
        /*0010*/ 	.byte	0x02, 0x03, 0x00, 0x00, 0x02, 0x06, 0x01, 0x00, 0x04, 0x0b, 0x08, 0x00, 0x09, 0x00, 0x00, 0x00
        /*0020*/ 	.byte	0x00, 0x00, 0x00, 0x00


//--------------------- .nv.info._Z23multiplyMatrixKernel_2cPiS_S_i --------------------------
	.section	.nv.info._Z23multiplyMatrixKernel_2cPiS_S_i,"",@"SHT_CUDA_INFO"
	.sectionflags	@""
	.align	4


	//----- nvinfo : EIATTR_CUDA_API_VERSION
	.align		4
        /*0000*/ 	.byte	0x04, 0x37
        /*0002*/ 	.short	(.L_19 - .L_18)
.L_18:
        /*0004*/ 	.word	0x00000082


	//----- nvinfo : EIATTR_KPARAM_INFO
	.align		4
.L_19:
        /*0008*/ 	.byte	0x04, 0x17
        /*000a*/ 	.short	(.L_21 - .L_20)
.L_20:
        /*000c*/ 	.word	0x00000000
        /*0010*/ 	.short	0x0003
        /*0012*/ 	.short	0x0018
        /*0014*/ 	.byte	0x00, 0xf0, 0x11, 0x00


	//----- nvinfo : EIATTR_KPARAM_INFO
	.align		4
.L_21:
        /*0018*/ 	.byte	0x04, 0x17
        /*001a*/ 	.short	(.L_23 - .L_22)
.L_22:
        /*001c*/ 	.word	0x00000000
        /*0020*/ 	.short	0x0002
        /*0022*/ 	.short	0x0010
        /*0024*/ 	.byte	0x00, 0xf5, 0x21, 0x00


	//----- nvinfo : EIATTR_KPARAM_INFO
	.align		4
.L_23:
        /*0028*/ 	.byte	0x04, 0x17
        /*002a*/ 	.short	(.L_25 - .L_24)
.L_24:
        /*002c*/ 	.word	0x00000000
        /*0030*/ 	.short	0x0001
        /*0032*/ 	.short	0x0008
        /*0034*/ 	.byte	0x00, 0xf5, 0x21, 0x00


	//----- nvinfo : EIATTR_KPARAM_INFO
	.align		4
.L_25:
        /*0038*/ 	.byte	0x04, 0x17
        /*003a*/ 	.short	(.L_27 - .L_26)
.L_26:
        /*003c*/ 	.word	0x00000000
        /*0040*/ 	.short	0x0000
        /*0042*/ 	.short	0x0000
        /*0044*/ 	.byte	0x00, 0xf5, 0x21, 0x00


	//----- nvinfo : EIATTR_SPARSE_MMA_MASK
	.align		4
.L_27:
        /*0048*/ 	.byte	0x03, 0x50
        /*004a*/ 	.short	0x0000


	//----- nvinfo : EIATTR_MAXREG_COUNT
	.align		4
        /*004c*/ 	.byte	0x03, 0x1b
        /*004e*/ 	.short	0x00ff


	//----- nvinfo : EIATTR_MERCURY_ISA_VERSION
	.align		4
        /*0050*/ 	.byte	0x03, 0x5f
        /*0052*/ 	.short	0x0101


	//----- nvinfo : EIATTR_VRC_CTA_INIT_COUNT
	.align		4
        /*0054*/ 	.byte	0x02, 0x4a
	.zero		1
	.zero		1


	//----- nvinfo : EIATTR_EXIT_INSTR_OFFSETS
	.align		4
        /*0058*/ 	.byte	0x04, 0x1c
        /*005a*/ 	.short	(.L_29 - .L_28)


	//   ....[0]....
.L_28:
        /*005c*/ 	.word	0x00000960


	//----- nvinfo : EIATTR_CBANK_PARAM_SIZE
	.align		4
.L_29:
        /*0060*/ 	.byte	0x03, 0x19
        /*0062*/ 	.short	0x001c


	//----- nvinfo : EIATTR_PARAM_CBANK
	.align		4
        /*0064*/ 	.byte	0x04, 0x0a
        /*0066*/ 	.short	(.L_31 - .L_30)
	.align		4
.L_30:
        /*0068*/ 	.word	index@(.nv.constant0._Z23multiplyMatrixKernel_2cPiS_S_i)
        /*006c*/ 	.short	0x0380
        /*006e*/ 	.short	0x001c


	//----- nvinfo : EIATTR_SW_WAR
	.align		4
.L_31:
        /*0070*/ 	.byte	0x04, 0x36
        /*0072*/ 	.short	(.L_33 - .L_32)
.L_32:
        /*0074*/ 	.word	0x00000008
.L_33:


//--------------------- .nv.info._Z23multiplyMatrixKernel_2bPiS_S_i --------------------------
	.section	.nv.info._Z23multiplyMatrixKernel_2bPiS_S_i,"",@"SHT_CUDA_INFO"
	.sectionflags	@""
	.align	4


	//----- nvinfo : EIATTR_CUDA_API_VERSION
	.align		4
        /*0000*/ 	.byte	0x04, 0x37
        /*0002*/ 	.short	(.L_35 - .L_34)
.L_34:
        /*0004*/ 	.word	0x00000082


	//----- nvinfo : EIATTR_KPARAM_INFO
	.align		4
.L_35:
        /*0008*/ 	.byte	0x04, 0x17
        /*000a*/ 	.short	(.L_37 - .L_36)
.L_36:
        /*000c*/ 	.word	0x00000000
        /*0010*/ 	.short	0x0003
        /*0012*/ 	.short	0x0018
        /*0014*/ 	.byte	0x00, 0xf0, 0x11, 0x00


	//----- nvinfo : EIATTR_KPARAM_INFO
	.align		4
.L_37:
        /*0018*/ 	.byte	0x04, 0x17
        /*001a*/ 	.short	(.L_39 - .L_38)
.L_38:
        /*001c*/ 	.word	0x00000000
        /*0020*/ 	.short	0x0002
        /*0022*/ 	.short	0x0010
        /*0024*/ 	.byte	0x00, 0xf5, 0x21, 0x00


	//----- nvinfo : EIATTR_KPARAM_INFO
	.align		4
.L_39:
        /*0028*/ 	.byte	0x04, 0x17
        /*002a*/ 	.short	(.L_41 - .L_40)
.L_40:
        /*002c*/ 	.word	0x00000000
        /*0030*/ 	.short	0x0001
        /*0032*/ 	.short	0x0008
        /*0034*/ 	.byte	0x00, 0xf5, 0x21, 0x00


	//----- nvinfo : EIATTR_KPARAM_INFO
	.align		4
.L_41:
        /*0038*/ 	.byte	0x04, 0x17
        /*003a*/ 	.short	(.L_43 - .L_42)
.L_42:
        /*003c*/ 	.word	0x00000000
        /*0040*/ 	.short	0x0000
        /*0042*/ 	.short	0x0000
        /*0044*/ 	.byte	0x00, 0xf5, 0x21, 0x00


	//----- nvinfo : EIATTR_SPARSE_MMA_MASK
	.align		4
.L_43:
        /*0048*/ 	.byte	0x03, 0x50
        /*004a*/ 	.short	0x0000


	//----- nvinfo : EIATTR_MAXREG_COUNT
	.align		4
        /*004c*/ 	.byte	0x03, 0x1b
        /*004e*/ 	.short	0x00ff


	//----- nvinfo : EIATTR_MERCURY_ISA_VERSION
	.align		4
        /*0050*/ 	.byte	0x03, 0x5f
        /*0052*/ 	.short	0x0101


	//----- nvinfo : EIATTR_VRC_CTA_INIT_COUNT
	.align		4
        /*0054*/ 	.byte	0x02, 0x4a
	.zero		1
	.zero		1


	//----- nvinfo : EIATTR_EXIT_INSTR_OFFSETS
	.align		4
        /*0058*/ 	.byte	0x04, 0x1c
        /*005a*/ 	.short	(.L_45 - .L_44)


	//   ....[0]....
.L_44:
        /*005c*/ 	.word	0x00000030


	//   ....[1]....
        /*0060*/ 	.word	0x000009e0


	//----- nvinfo : EIATTR_CBANK_PARAM_SIZE
	.align		4
.L_45:
        /*0064*/ 	.byte	0x03, 0x19
        /*0066*/ 	.short	0x001c


	//----- nvinfo : EIATTR_PARAM_CBANK
	.align		4
        /*0068*/ 	.byte	0x04, 0x0a
        /*006a*/ 	.short	(.L_47 - .L_46)
	.align		4
.L_46:
        /*006c*/ 	.word	index@(.nv.constant0._Z23multiplyMatrixKernel_2bPiS_S_i)
        /*0070*/ 	.short	0x0380
        /*0072*/ 	.short	0x001c


	//----- nvinfo : EIATTR_SW_WAR
	.align		4
.L_47:
        /*0074*/ 	.byte	0x04, 0x36
        /*0076*/ 	.short	(.L_49 - .L_48)
.L_48:
        /*0078*/ 	.word	0x00000008
.L_49:


//--------------------- .nv.info._Z23multiplyMatrixKernel_2aPiS_S_i --------------------------
	.section	.nv.info._Z23multiplyMatrixKernel_2aPiS_S_i,"",@"SHT_CUDA_INFO"
	.sectionflags	@""
	.align	4


	//----- nvinfo : EIATTR_CUDA_API_VERSION
	.align		4
        /*0000*/ 	.byte	0x04, 0x37
        /*0002*/ 	.short	(.L_51 - .L_50)
.L_50:
        /*0004*/ 	.word	0x00000082


	//----- nvinfo : EIATTR_KPARAM_INFO
	.align		4
.L_51:
        /*0008*/ 	.byte	0x04, 0x17
        /*000a*/ 	.short	(.L_53 - .L_52)
.L_52:
        /*000c*/ 	.word	0x00000000
        /*0010*/ 	.short	0x0003
        /*0012*/ 	.short	0x0018
        /*0014*/ 	.byte	0x00, 0xf0, 0x11, 0x00


	//----- nvinfo : EIATTR_KPARAM_INFO
	.align		4
.L_53:
        /*0018*/ 	.byte	0x04, 0x17
        /*001a*/ 	.short	(.L_55 - .L_54)
.L_54:
        /*001c*/ 	.word	0x00000000
        /*0020*/ 	.short	0x0002
        /*0022*/ 	.short	0x0010
        /*0024*/ 	.byte	0x00, 0xf5, 0x21, 0x00


	//----- nvinfo : EIATTR_KPARAM_INFO
	.align		4
.L_55:
        /*0028*/ 	.byte	0x04, 0x17
        /*002a*/ 	.short	(.L_57 - .L_56)
.L_56:
        /*002c*/ 	.word	0x00000000
        /*0030*/ 	.short	0x0001
        /*0032*/ 	.short	0x0008
        /*0034*/ 	.byte	0x00, 0xf5, 0x21, 0x00


	//----- nvinfo : EIATTR_KPARAM_INFO
	.align		4
.L_57:
        /*0038*/ 	.byte	0x04, 0x17
        /*003a*/ 	.short	(.L_59 - .L_58)
.L_58:
        /*003c*/ 	.word	0x00000000
        /*0040*/ 	.short	0x0000
        /*0042*/ 	.short	0x0000
        /*0044*/ 	.byte	0x00, 0xf5, 0x21, 0x00


	//----- nvinfo : EIATTR_SPARSE_MMA_MASK
	.align		4
.L_59:
        /*0048*/ 	.byte	0x03, 0x50
        /*004a*/ 	.short	0x0000


	//----- nvinfo : EIATTR_MAXREG_COUNT
	.align		4
        /*004c*/ 	.byte	0x03, 0x1b
        /*004e*/ 	.short	0x00ff


	//----- nvinfo : EIATTR_MERCURY_ISA_VERSION
	.align		4
        /*0050*/ 	.byte	0x03, 0x5f
        /*0052*/ 	.short	0x0101


	//----- nvinfo : EIATTR_VRC_CTA_INIT_COUNT
	.align		4
        /*0054*/ 	.byte	0x02, 0x4a
	.zero		1
	.zero		1


	//----- nvinfo : EIATTR_EXIT_INSTR_OFFSETS
	.align		4
        /*0058*/ 	.byte	0x04, 0x1c
        /*005a*/ 	.short	(.L_61 - .L_60)


	//   ....[0]....
.L_60:
        /*005c*/ 	.word	0x00000030


	//   ....[1]....
        /*0060*/ 	.word	0x000009b0


	//----- nvinfo : EIATTR_CBANK_PARAM_SIZE
	.align		4
.L_61:
        /*0064*/ 	.byte	0x03, 0x19
        /*0066*/ 	.short	0x001c


	//----- nvinfo : EIATTR_PARAM_CBANK
	.align		4
        /*0068*/ 	.byte	0x04, 0x0a
        /*006a*/ 	.short	(.L_63 - .L_62)
	.align		4
.L_62:
        /*006c*/ 	.word	index@(.nv.constant0._Z23multiplyMatrixKernel_2aPiS_S_i)
        /*0070*/ 	.short	0x0380
        /*0072*/ 	.short	0x001c


	//----- nvinfo : EIATTR_SW_WAR
	.align		4
.L_63:
        /*0074*/ 	.byte	0x04, 0x36
        /*0076*/ 	.short	(.L_65 - .L_64)
.L_64:
        /*0078*/ 	.word	0x00000008
.L_65:


//--------------------- .nv.callgraph             --------------------------
	.section	.nv.callgraph,"",@"SHT_CUDA_CALLGRAPH"
	.align	4
	.sectionentsize	8
	.align		4
        /*0000*/ 	.word	0x00000000
	.align		4
        /*0004*/ 	.word	0xffffffff
	.align		4
        /*0008*/ 	.word	0x00000000
	.align		4
        /*000c*/ 	.word	0xfffffffe
	.align		4
        /*0010*/ 	.word	0x00000000
	.align		4
        /*0014*/ 	.word	0xfffffffd
	.align		4
        /*0018*/ 	.word	0x00000000
	.align		4
        /*001c*/ 	.word	0xfffffffc


//--------------------- .text._Z23multiplyMatrixKernel_2cPiS_S_i --------------------------
	.section	.text._Z23multiplyMatrixKernel_2cPiS_S_i,"ax",@progbits
	.align	128
        .global         _Z23multiplyMatrixKernel_2cPiS_S_i
        .type           _Z23multiplyMatrixKernel_2cPiS_S_i,@function
        .size           _Z23multiplyMatrixKernel_2cPiS_S_i,(.L_x_17 - _Z23multiplyMatrixKernel_2cPiS_S_i)
        .other          _Z23multiplyMatrixKernel_2cPiS_S_i,@"STO_CUDA_ENTRY STV_DEFAULT"
_Z23multiplyMatrixKernel_2cPiS_S_i:
.text._Z23multiplyMatrixKernel_2cPiS_S_i:
[----:B------:R-:W-:Y:S08]  /*0000*/  LDC R1, c[0x0][0x37c] ;  /* 0x0000df00ff017b82 */ /* 0x000ff00000000800 */
[----:B------:R-:W0:Y:S01]  /*0010*/  LDC R0, c[0x0][0x398] ;  /* 0x0000e600ff007b82 */ /* 0x000e220000000800 */
[----:B------:R-:W1:Y:S01]  /*0020*/  S2R R3, SR_TID.X ;  /* 0x0000000000037919 */ /* 0x000e620000002100 */
[----:B------:R-:W2:Y:S01]  /*0030*/  LDCU.64 UR4, c[0x0][0x358] ;  /* 0x00006b00ff0477ac */ /* 0x000ea20008000a00 */
[----:B------:R-:W-:Y:S01]  /*0040*/  HFMA2 R20, -RZ, RZ, 0, 0 ;  /* 0x00000000ff147431 */ /* 0x000fe200000001ff */
[----:B------:R-:W3:Y:S01]  /*0050*/  S2R R5, SR_TID.Y ;  /* 0x0000000000057919 */ /* 0x000ee20000002200 */
[----:B0-----:R-:W-:-:S13]  /*0060*/  ISETP.GE.AND P0, PT, R0, 0x1, PT ;  /* 0x000000010000780c */ /* 0x001fda0003f06270 */
[----:B-123--:R-:W-:Y:S05]  /*0070*/  @!P0 BRA `(.L_x_0) ;  /* 0x0000000800288947 */ /* 0x00efea0003800000 */
[C---:B------:R-:W-:Y:S01]  /*0080*/  ISETP.GE.U32.AND P1, PT, R0.reuse, 0x8, PT ;  /* 0x000000080000780c */ /* 0x040fe20003f26070 */
[----:B------:R-:W-:Y:S01]  /*0090*/  IMAD R6, R5, R0, RZ ;  /* 0x0000000005067224 */ /* 0x000fe200078e02ff */
[----:B------:R-:W-:Y:S02]  /*00a0*/  LOP3.LUT R4, R0, 0x7, RZ, 0xc0, !PT ;  /* 0x0000000700047812 */ /* 0x000fe400078ec0ff */
[----:B------:R-:W-:Y:S02]  /*00b0*/  MOV R7, RZ ;  /* 0x000000ff00077202 */ /* 0x000fe40000000f00 */
[----:B------:R-:W-:Y:S02]  /*00c0*/  ISETP.NE.AND P0, PT, R4, RZ, PT ;  /* 0x000000ff0400720c */ /* 0x000fe40003f05270 */
[----:B------:R-:W-:-:S05]  /*00d0*/  MOV R20, RZ ;  /* 0x000000ff00147202 */ /* 0x000fca0000000f00 */
[----:B------:R-:W-:Y:S06]  /*00e0*/  @!P1 BRA `(.L_x_1) ;  /* 0x0000000000fc9947 */ /* 0x000fec0003800000 */
[----:B------:R-:W0:Y:S01]  /*00f0*/  LDC.64 R8, c[0x0][0x380] ;  /* 0x0000e000ff087b82 */ /* 0x000e220000000a00 */
[C---:B------:R-:W-:Y:S01]  /*0100*/  LOP3.LUT R7, R0.reuse, 0x7ffffff8, RZ, 0xc0, !PT ;  /* 0x7ffffff800077812 */ /* 0x040fe200078ec0ff */
[C-C-:B------:R-:W-:Y:S01]  /*0110*/  IMAD R11, R0.reuse, 0x3, R3.reuse ;  /* 0x00000003000b7824 */ /* 0x140fe200078e0203 */
[----:B------:R-:W-:Y:S01]  /*0120*/  IADD3 R2, PT, PT, R3, R0, RZ ;  /* 0x0000000003027210 */ /* 0x000fe20007ffe0ff */
[C-C-:B------:R-:W-:Y:S01]  /*0130*/  IMAD R29, R0.reuse, 0x5, R3.reuse ;  /* 0x00000005001d7824 */ /* 0x140fe200078e0203 */
[C---:B------:R-:W-:Y:S01]  /*0140*/  SHF.L.U32 R10, R0.reuse, 0x3, RZ ;  /* 0x00000003000a7819 */ /* 0x040fe200000006ff */
[C-C-:B------:R-:W-:Y:S01]  /*0150*/  IMAD R26, R0.reuse, 0x6, R3.reuse ;  /* 0x00000006001a7824 */ /* 0x140fe200078e0203 */
[C---:B------:R-:W-:Y:S01]  /*0160*/  LEA R27, R0.reuse, R3, 0x2 ;  /* 0x00000003001b7211 */ /* 0x040fe200078e10ff */
[----:B------:R-:W1:Y:S01]  /*0170*/  LDC.64 R12, c[0x0][0x388] ;  /* 0x0000e200ff0c7b82 */ /* 0x000e620000000a00 */
[----:B------:R-:W-:Y:S01]  /*0180*/  IMAD R28, R0, 0x7, R3 ;  /* 0x00000007001c7824 */ /* 0x000fe200078e0203 */
[----:B------:R-:W-:Y:S01]  /*0190*/  MOV R20, RZ ;  /* 0x000000ff00147202 */ /* 0x000fe20000000f00 */
[----:B0-----:R-:W-:-:S03]  /*01a0*/  IMAD.WIDE.U32 R8, R6, 0x4, R8 ;  /* 0x0000000406087825 */ /* 0x001fc600078e0008 */
[----:B------:R-:W-:Y:S01]  /*01b0*/  IADD3 R19, P1, PT, R8, 0x10, RZ ;  /* 0x0000001008137810 */ /* 0x000fe20007f3e0ff */
[----:B------:R-:W-:Y:S02]  /*01c0*/  IMAD.MOV R8, RZ, RZ, -R7 ;  /* 0x000000ffff087224 */ /* 0x000fe400078e0a07 */
[----:B-1----:R-:W-:Y:S01]  /*01d0*/  IMAD.WIDE.U32 R16, R3, 0x4, R12 ;  /* 0x0000000403107825 */ /* 0x002fe200078e000c */
[----:B------:R-:W-:Y:S02]  /*01e0*/  IADD3.X R22, PT, PT, RZ, R9, RZ, P1, !PT ;  /* 0x00000009ff167210 */ /* 0x000fe40000ffe4ff */
[----:B------:R-:W-:-:S07]  /*01f0*/  LEA R9, R0, R3, 0x1 ;  /* 0x0000000300097211 */ /* 0x000fce00078e08ff */
.L_x_2:
[----:B------:R-:W-:Y:S02]  /*0200*/  MOV R14, R19 ;  /* 0x00000013000e7202 */ /* 0x000fe40000000f00 */
[----:B------:R-:W-:Y:S01]  /*0210*/  MOV R15, R22 ;  /* 0x00000016000f7202 */ /* 0x000fe20000000f00 */
[--C-:B------:R-:W-:Y:S01]  /*0220*/  IMAD.WIDE.U32 R18, R2, 0x4, R12.reuse ;  /* 0x0000000402127825 */ /* 0x100fe200078e000c */
[----:B------:R-:W2:Y:S04]  /*0230*/  LDG.E R22, desc[UR4][R16.64] ;  /* 0x0000000410167981 */ /* 0x000ea8000c1e1900 */
[----:B------:R-:W2:Y:S04]  /*0240*/  LDG.E R21, desc[UR4][R14.64+-0x10] ;  /* 0xfffff0040e157981 */ /* 0x000ea8000c1e1900 */
[----:B------:R-:W3:Y:S04]  /*0250*/  LDG.E R18, desc[UR4][R18.64] ;  /* 0x0000000412127981 */ /* 0x000ee8000c1e1900 */
[----:B------:R-:W3:Y:S01]  /*0260*/  LDG.E R23, desc[UR4][R14.64+-0xc] ;  /* 0xfffff4040e177981 */ /* 0x000ee2000c1e1900 */
[----:B------:R-:W-:-:S06]  /*0270*/  IMAD.WIDE.U32 R24, R9, 0x4, R12 ;  /* 0x0000000409187825 */ /* 0x000fcc00078e000c */
[----:B------:R-:W4:Y:S04]  /*0280*/  LDG.E R24, desc[UR4][R24.64] ;  /* 0x0000000418187981 */ /* 0x000f28000c1e1900 */
[----:B------:R-:W5:Y:S01]  /*0290*/  LDG.E R25, desc[UR4][R14.64+0x4] ;  /* 0x000004040e197981 */ /* 0x000f62000c1e1900 */
[----:B--2---:R-:W-:-:S03]  /*02a0*/  IMAD R20, R21, R22, R20 ;  /* 0x0000001615147224 */ /* 0x004fc600078e0214 */
[----:B------:R-:W4:Y:S01]  /*02b0*/  LDG.E R21, desc[UR4][R14.64+-0x8] ;  /* 0xfffff8040e157981 */ /* 0x000f22000c1e1900 */
[----:B---3--:R-:W-:Y:S02]  /*02c0*/  IMAD R20, R23, R18, R20 ;  /* 0x0000001217147224 */ /* 0x008fe400078e0214 */
[----:B------:R-:W-:-:S06]  /*02d0*/  IMAD.WIDE.U32 R22, R11, 0x4, R12 ;  /* 0x000000040b167825 */ /* 0x000fcc00078e000c */
[----:B------:R-:W2:Y:S04]  /*02e0*/  LDG.E R22, desc[UR4][R22.64] ;  /* 0x0000000416167981 */ /* 0x000ea8000c1e1900 */
[----:B------:R-:W2:Y:S01]  /*02f0*/  LDG.E R23, desc[UR4][R14.64+-0x4] ;  /* 0xfffffc040e177981 */ /* 0x000ea2000c1e1900 */
[----:B------:R-:W-:-:S06]  /*0300*/  IMAD.WIDE.U32 R18, R27, 0x4, R12 ;  /* 0x000000041b127825 */ /* 0x000fcc00078e000c */
[----:B------:R-:W3:Y:S04]  /*0310*/  LDG.E R18, desc[UR4][R18.64] ;  /* 0x0000000412127981 */ /* 0x000ee8000c1e1900 */
[----:B------:R-:W3:Y:S01]  /*0320*/  LDG.E R19, desc[UR4][R14.64] ;  /* 0x000000040e137981 */ /* 0x000ee2000c1e1900 */
[----:B----4-:R-:W-:-:S04]  /*0330*/  IMAD R20, R21, R24, R20 ;  /* 0x0000001815147224 */ /* 0x010fc800078e0214 */
[----:B--2---:R-:W-:Y:S02]  /*0340*/  IMAD R22, R23, R22, R20 ;  /* 0x0000001617167224 */ /* 0x004fe400078e0214 */
[----:B------:R-:W-:-:S06]  /*0350*/  IMAD.WIDE.U32 R20, R29, 0x4, R12 ;  /* 0x000000041d147825 */ /* 0x000fcc00078e000c */
[----:B------:R-:W5:Y:S01]  /*0360*/  LDG.E R20, desc[UR4][R20.64] ;  /* 0x0000000414147981 */ /* 0x000f62000c1e1900 */
[----:B---3--:R-:W-:-:S03]  /*0370*/  IMAD R24, R19, R18, R22 ;  /* 0x0000001213187224 */ /* 0x008fc600078e0216 */
[----:B------:R-:W2:Y:S01]  /*0380*/  LDG.E R21, desc[UR4][R14.64+0xc] ;  /* 0x00000c040e157981 */ /* 0x000ea2000c1e1900 */
[----:B------:R-:W-:-:S03]  /*0390*/  IMAD.WIDE.U32 R22, R26, 0x4, R12 ;  /* 0x000000041a167825 */ /* 0x000fc600078e000c */
[----:B------:R-:W3:Y:S04]  /*03a0*/  LDG.E R19, desc[UR4][R14.64+0x8] ;  /* 0x000008040e137981 */ /* 0x000ee8000c1e1900 */
[----:B------:R-:W3:Y:S01]  /*03b0*/  LDG.E R22, desc[UR4][R22.64] ;  /* 0x0000000416167981 */ /* 0x000ee2000c1e1900 */
[----:B-----5:R-:W-:Y:S02]  /*03c0*/  IMAD R18, R25, R20, R24 ;  /* 0x0000001419127224 */ /* 0x020fe400078e0218 */
[----:B------:R-:W-:-:S06]  /*03d0*/  IMAD.WIDE.U32 R24, R28, 0x4, R12 ;  /* 0x000000041c187825 */ /* 0x000fcc00078e000c */
[----:B------:R-:W2:Y:S01]  /*03e0*/  LDG.E R24, desc[UR4][R24.64] ;  /* 0x0000000418187981 */ /* 0x000ea2000c1e1900 */
[----:B------:R-:W-:Y:S01]  /*03f0*/  IADD3 R8, PT, PT, R8, 0x8, RZ ;  /* 0x0000000808087810 */ /* 0x000fe20007ffe0ff */
[----:B---3--:R-:W-:Y:S01]  /*0400*/  IMAD R18, R19, R22, R18 ;  /* 0x0000001613127224 */ /* 0x008fe200078e0212 */
[----:B------:R-:W-:-:S04]  /*0410*/  IADD3 R19, P1, PT, R14, 0x20, RZ ;  /* 0x000000200e137810 */ /* 0x000fc80007f3e0ff */
[----:B------:R-:W-:Y:S02]  /*0420*/  IADD3.X R22, PT, PT, RZ, R15, RZ, P1, !PT ;  /* 0x0000000fff167210 */ /* 0x000fe40000ffe4ff */
[----:B------:R-:W-:Y:S01]  /*0430*/  ISETP.NE.AND P1, PT, R8, RZ, PT ;  /* 0x000000ff0800720c */ /* 0x000fe20003f25270 */
[C---:B------:R-:W-:Y:S01]  /*0440*/  IMAD.IADD R11, R10.reuse, 0x1, R11 ;  /* 0x000000010a0b7824 */ /* 0x040fe200078e020b */
[C---:B------:R-:W-:Y:S01]  /*0450*/  IADD3 R2, PT, PT, R10.reuse, R2, RZ ;  /* 0x000000020a027210 */ /* 0x040fe20007ffe0ff */
[C---:B------:R-:W-:Y:S01]  /*0460*/  IMAD.WIDE.U32 R16, R10.reuse, 0x4, R16 ;  /* 0x000000040a107825 */ /* 0x040fe200078e0010 */
[C---:B------:R-:W-:Y:S02]  /*0470*/  IADD3 R9, PT, PT, R10.reuse, R9, RZ ;  /* 0x000000090a097210 */ /* 0x040fe40007ffe0ff */
[C---:B------:R-:W-:Y:S02]  /*0480*/  IADD3 R27, PT, PT, R10.reuse, R27, RZ ;  /* 0x0000001b0a1b7210 */ /* 0x040fe40007ffe0ff */
[----:B------:R-:W-:-:S02]  /*0490*/  IADD3 R29, PT, PT, R10, R29, RZ ;  /* 0x0000001d0a1d7210 */ /* 0x000fc40007ffe0ff */
[C---:B------:R-:W-:Y:S02]  /*04a0*/  IADD3 R26, PT, PT, R10.reuse, R26, RZ ;  /* 0x0000001a0a1a7210 */ /* 0x040fe40007ffe0ff */
[----:B------:R-:W-:Y:S01]  /*04b0*/  IADD3 R28, PT, PT, R10, R28, RZ ;  /* 0x0000001c0a1c7210 */ /* 0x000fe20007ffe0ff */
[----:B--2---:R-:W-:Y:S01]  /*04c0*/  IMAD R20, R21, R24, R18 ;  /* 0x0000001815147224 */ /* 0x004fe200078e0212 */
[----:B------:R-:W-:Y:S06]  /*04d0*/  @P1 BRA `(.L_x_2) ;  /* 0xfffffffc00481947 */ /* 0x000fec000383ffff */
.L_x_1:
[----:B------:R-:W-:Y:S05]  /*04e0*/  @!P0 BRA `(.L_x_0) ;  /* 0x00000004000c8947 */ /* 0x000fea0003800000 */
[----:B------:R-:W-:Y:S02]  /*04f0*/  ISETP.GE.U32.AND P1, PT, R4, 0x4, PT ;  /* 0x000000040400780c */ /* 0x000fe40003f26070 */
[----:B------:R-:W-:-:S04]  /*0500*/  LOP3.LUT R2, R0, 0x3, RZ, 0xc0, !PT ;  /* 0x0000000300027812 */ /* 0x000fc800078ec0ff */
[----:B------:R-:W-:-:S07]  /*0510*/  ISETP.NE.AND P0, PT, R2, RZ, PT ;  /* 0x000000ff0200720c */ /* 0x000fce0003f05270 */
[----:B------:R-:W-:Y:S06]  /*0520*/  @!P1 BRA `(.L_x_3) ;  /* 0x0000000000789947 */ /* 0x000fec0003800000 */
[----:B------:R-:W0:Y:S01]  /*0530*/  LDC.64 R16, c[0x0][0x380] ;  /* 0x0000e000ff107b82 */ /* 0x000e220000000a00 */
[----:B------:R-:W1:Y:S01]  /*0540*/  LDCU.64 UR6, c[0x0][0x380] ;  /* 0x00007000ff0677ac */ /* 0x000e620008000a00 */
[-C--:B------:R-:W-:Y:S01]  /*0550*/  IMAD R15, R7, R0.reuse, R3 ;  /* 0x00000000070f7224 */ /* 0x080fe200078e0203 */
[CC--:B------:R-:W-:Y:S02]  /*0560*/  IADD3 R11, PT, PT, R6.reuse, R7.reuse, RZ ;  /* 0x00000007060b7210 */ /* 0x0c0fe40007ffe0ff */
[----:B------:R-:W-:Y:S02]  /*0570*/  IADD3 R4, P1, PT, R6, R7, RZ ;  /* 0x0000000706047210 */ /* 0x000fe40007f3e0ff */
[----:B------:R-:W-:Y:S01]  /*0580*/  IADD3 R19, PT, PT, R15, R0, RZ ;  /* 0x000000000f137210 */ /* 0x000fe20007ffe0ff */
[----:B------:R-:W2:Y:S04]  /*0590*/  LDC.64 R8, c[0x0][0x388] ;  /* 0x0000e200ff087b82 */ /* 0x000ea80000000a00 */
[----:B------:R-:W-:-:S02]  /*05a0*/  IMAD.IADD R21, R19, 0x1, R0 ;  /* 0x0000000113157824 */ /* 0x000fc400078e0200 */
[----:B0-----:R-:W-:Y:S01]  /*05b0*/  IMAD.WIDE.U32 R16, R11, 0x4, R16 ;  /* 0x000000040b107825 */ /* 0x001fe200078e0010 */
[----:B------:R-:W-:Y:S02]  /*05c0*/  IADD3.X R11, PT, PT, RZ, RZ, RZ, P1, !PT ;  /* 0x000000ffff0b7210 */ /* 0x000fe40000ffe4ff */
[----:B-1----:R-:W-:-:S03]  /*05d0*/  LEA R10, P1, R4, UR6, 0x2 ;  /* 0x00000006040a7c11 */ /* 0x002fc6000f8210ff */
[----:B------:R-:W3:Y:S01]  /*05e0*/  LDG.E R17, desc[UR4][R16.64] ;  /* 0x0000000410117981 */ /* 0x000ee2000c1e1900 */
[----:B------:R-:W-:Y:S01]  /*05f0*/  LEA.HI.X R11, R4, UR7, R11, 0x2, P1 ;  /* 0x00000007040b7c11 */ /* 0x000fe200088f140b */
[----:B--2---:R-:W-:-:S04]  /*0600*/  IMAD.WIDE.U32 R14, R15, 0x4, R8 ;  /* 0x000000040f0e7825 */ /* 0x004fc800078e0008 */
[--C-:B------:R-:W-:Y:S01]  /*0610*/  IMAD.WIDE.U32 R12, R19, 0x4, R8.reuse ;  /* 0x00000004130c7825 */ /* 0x100fe200078e0008 */
[----:B------:R-:W2:Y:S03]  /*0620*/  LDG.E R4, desc[UR4][R10.64+0x4] ;  /* 0x000004040a047981 */ /* 0x000ea6000c1e1900 */
[C---:B------:R-:W-:Y:S01]  /*0630*/  IMAD.WIDE.U32 R18, R21.reuse, 0x4, R8 ;  /* 0x0000000415127825 */ /* 0x040fe200078e0008 */
[----:B------:R-:W3:Y:S01]  /*0640*/  LDG.E R14, desc[UR4][R14.64] ;  /* 0x000000040e0e7981 */ /* 0x000ee2000c1e1900 */
[----:B------:R-:W-:-:S03]  /*0650*/  IADD3 R21, PT, PT, R21, R0, RZ ;  /* 0x0000000015157210 */ /* 0x000fc60007ffe0ff */
[----:B------:R-:W2:Y:S02]  /*0660*/  LDG.E R12, desc[UR4][R12.64] ;  /* 0x000000040c0c7981 */ /* 0x000ea4000c1e1900 */
[----:B------:R-:W-:Y:S02]  /*0670*/  IMAD.WIDE.U32 R8, R21, 0x4, R8 ;  /* 0x0000000415087825 */ /* 0x000fe400078e0008 */
[----:B------:R-:W4:Y:S04]  /*0680*/  LDG.E R18, desc[UR4][R18.64] ;  /* 0x0000000412127981 */ /* 0x000f28000c1e1900 */
[----:B------:R-:W4:Y:S04]  /*0690*/  LDG.E R21, desc[UR4][R10.64+0x8] ;  /* 0x000008040a157981 */ /* 0x000f28000c1e1900 */
[----:B------:R-:W5:Y:S04]  /*06a0*/  LDG.E R23, desc[UR4][R10.64+0xc] ;  /* 0x00000c040a177981 */ /* 0x000f68000c1e1900 */
[----:B------:R-:W5:Y:S01]  /*06b0*/  LDG.E R8, desc[UR4][R8.64] ;  /* 0x0000000408087981 */ /* 0x000f62000c1e1900 */
[----:B------:R-:W-:Y:S01]  /*06c0*/  IADD3 R7, PT, PT, R7, 0x4, RZ ;  /* 0x0000000407077810 */ /* 0x000fe20007ffe0ff */
[----:B---3--:R-:W-:-:S04]  /*06d0*/  IMAD R17, R17, R14, R20 ;  /* 0x0000000e11117224 */ /* 0x008fc800078e0214 */
[----:B--2---:R-:W-:-:S04]  /*06e0*/  IMAD R4, R4, R12, R17 ;  /* 0x0000000c04047224 */ /* 0x004fc800078e0211 */
[----:B----4-:R-:W-:-:S04]  /*06f0*/  IMAD R4, R21, R18, R4 ;  /* 0x0000001215047224 */ /* 0x010fc800078e0204 */
[----:B-----5:R-:W-:-:S07]  /*0700*/  IMAD R20, R23, R8, R4 ;  /* 0x0000000817147224 */ /* 0x020fce00078e0204 */
.L_x_3:
[----:B------:R-:W-:Y:S05]  /*0710*/  @!P0 BRA `(.L_x_0) ;  /* 0x0000000000808947 */ /* 0x000fea0003800000 */
[----:B------:R-:W-:Y:S01]  /*0720*/  ISETP.NE.AND P1, PT, R2, 0x1, PT ;  /* 0x000000010200780c */ /* 0x000fe20003f25270 */
[----:B------:R-:W0:Y:S01]  /*0730*/  LDC.64 R18, c[0x0][0x380] ;  /* 0x0000e000ff127b82 */ /* 0x000e220000000a00 */
[----:B------:R-:W-:-:S04]  /*0740*/  LOP3.LUT R2, R0, 0x1, RZ, 0xc0, !PT ;  /* 0x0000000100027812 */ /* 0x000fc800078ec0ff */
[----:B------:R-:W-:-:S03]  /*0750*/  ISETP.NE.U32.AND P0, PT, R2, 0x1, PT ;  /* 0x000000010200780c */ /* 0x000fc60003f05070 */
[----:B------:R-:W1:Y:S04]  /*0760*/  LDC.64 R14, c[0x0][0x388] ;  /* 0x0000e200ff0e7b82 */ /* 0x000e680000000a00 */
[CC--:B------:R-:W-:Y:S01]  /*0770*/  @P1 IADD3 R17, PT, PT, R6.reuse, R7.reuse, RZ ;  /* 0x0000000706111210 */ /* 0x0c0fe20007ffe0ff */
[CC--:B------:R-:W-:Y:S01]  /*0780*/  @P1 IMAD R21, R7.reuse, R0.reuse, R3 ;  /* 0x0000000007151224 */ /* 0x0c0fe200078e0203 */
[----:B------:R-:W-:Y:S02]  /*0790*/  @P1 IADD3 R2, P2, PT, R6, R7, RZ ;  /* 0x0000000706021210 */ /* 0x000fe40007f5e0ff */
[----:B------:R-:W2:Y:S01]  /*07a0*/  @P1 LDC.64 R12, c[0x0][0x380] ;  /* 0x0000e000ff0c1b82 */ /* 0x000ea20000000a00 */
[----:B------:R-:W-:Y:S02]  /*07b0*/  @P1 IADD3 R7, PT, PT, R7, 0x2, RZ ;  /* 0x0000000207071810 */ /* 0x000fe40007ffe0ff */
[----:B------:R-:W-:-:S02]  /*07c0*/  @P1 IADD3 R23, PT, PT, R21, R0, RZ ;  /* 0x0000000015171210 */ /* 0x000fc40007ffe0ff */
[----:B------:R-:W-:-:S03]  /*07d0*/  @P1 IADD3.X R4, PT, PT, RZ, RZ, RZ, P2, !PT ;  /* 0x000000ffff041210 */ /* 0x000fc600017fe4ff */
[----:B------:R-:W3:Y:S01]  /*07e0*/  LDC.64 R8, c[0x0][0x380] ;  /* 0x0000e000ff087b82 */ /* 0x000ee20000000a00 */
[----:B0-----:R-:W-:-:S06]  /*07f0*/  @P1 IMAD.WIDE.U32 R18, R17, 0x4, R18 ;  /* 0x0000000411121825 */ /* 0x001fcc00078e0012 */
[----:B------:R-:W4:Y:S01]  /*0800*/  @P1 LDG.E R19, desc[UR4][R18.64] ;  /* 0x0000000412131981 */ /* 0x000f22000c1e1900 */
[----:B------:R-:W0:Y:S01]  /*0810*/  LDC.64 R10, c[0x0][0x388] ;  /* 0x0000e200ff0a7b82 */ /* 0x000e220000000a00 */
[----:B-1----:R-:W-:Y:S01]  /*0820*/  @P1 IMAD.WIDE.U32 R16, R21, 0x4, R14 ;  /* 0x0000000415101825 */ /* 0x002fe200078e000e */
[----:B------:R-:W-:-:S03]  /*0830*/  @!P0 IADD3 R21, PT, PT, R6, R7, RZ ;  /* 0x0000000706158210 */ /* 0x000fc60007ffe0ff */
[----:B------:R-:W-:Y:S02]  /*0840*/  @P1 IMAD.WIDE.U32 R14, R23, 0x4, R14 ;  /* 0x00000004170e1825 */ /* 0x000fe400078e000e */
[----:B------:R-:W4:Y:S01]  /*0850*/  @P1 LDG.E R16, desc[UR4][R16.64] ;  /* 0x0000000410101981 */ /* 0x000f22000c1e1900 */
[C---:B--2---:R-:W-:Y:S01]  /*0860*/  @P1 LEA R12, P2, R2.reuse, R12, 0x2 ;  /* 0x0000000c020c1211 */ /* 0x044fe200078410ff */
[----:B------:R-:W-:Y:S02]  /*0870*/  @!P0 IMAD R7, R7, R0, R3 ;  /* 0x0000000007078224 */ /* 0x000fe400078e0203 */
[----:B------:R-:W2:Y:S01]  /*0880*/  @P1 LDG.E R14, desc[UR4][R14.64] ;  /* 0x000000040e0e1981 */ /* 0x000ea2000c1e1900 */
[----:B------:R-:W-:Y:S01]  /*0890*/  @P1 LEA.HI.X R13, R2, R13, R4, 0x2, P2 ;  /* 0x0000000d020d1211 */ /* 0x000fe200010f1404 */
[----:B---3--:R-:W-:-:S04]  /*08a0*/  @!P0 IMAD.WIDE.U32 R8, R21, 0x4, R8 ;  /* 0x0000000415088825 */ /* 0x008fc800078e0008 */
[----:B------:R-:W2:Y:S04]  /*08b0*/  @P1 LDG.E R12, desc[UR4][R12.64+0x4] ;  /* 0x000004040c0c1981 */ /* 0x000ea8000c1e1900 */
[----:B------:R-:W3:Y:S01]  /*08c0*/  @!P0 LDG.E R9, desc[UR4][R8.64] ;  /* 0x0000000408098981 */ /* 0x000ee2000c1e1900 */
[----:B0-----:R-:W-:-:S06]  /*08d0*/  @!P0 IMAD.WIDE.U32 R10, R7, 0x4, R10 ;  /* 0x00000004070a8825 */ /* 0x001fcc00078e000a */
[----:B------:R-:W3:Y:S01]  /*08e0*/  @!P0 LDG.E R10, desc[UR4][R10.64] ;  /* 0x000000040a0a8981 */ /* 0x000ee2000c1e1900 */
[----:B----4-:R-:W-:-:S04]  /*08f0*/  @P1 IMAD R19, R19, R16, R20 ;  /* 0x0000001013131224 */ /* 0x010fc800078e0214 */
[----:B--2---:R-:W-:-:S04]  /*0900*/  @P1 IMAD R20, R12, R14, R19 ;  /* 0x0000000e0c141224 */ /* 0x004fc800078e0213 */
[----:B---3--:R-:W-:-:S07]  /*0910*/  @!P0 IMAD R20, R9, R10, R20 ;  /* 0x0000000a09148224 */ /* 0x008fce00078e0214 */
.L_x_0:
[----:B------:R-:W0:Y:S01]  /*0920*/  LDC.64 R6, c[0x0][0x390] ;  /* 0x0000e400ff067b82 */ /* 0x000e220000000a00 */
[----:B------:R-:W-:-:S04]  /*0930*/  IMAD R3, R5, R0, R3 ;  /* 0x0000000005037224 */ /* 0x000fc800078e0203 */
[----:B0-----:R-:W-:-:S05]  /*0940*/  IMAD.WIDE R2, R3, 0x4, R6 ;  /* 0x0000000403027825 */ /* 0x001fca00078e0206 */
[----:B------:R-:W-:Y:S01]  /*0950*/  STG.E desc[UR4][R2.64], R20 ;  /* 0x0000001402007986 */ /* 0x000fe2000c101904 */
[----:B------:R-:W-:Y:S05]  /*0960*/  EXIT ;  /* 0x000000000000794d */ /* 0x000fea0003800000 */
.L_x_4:
[----:B------:R-:W-:-:S00]  /*0970*/  BRA `(.L_x_4) ;  /* 0xfffffffc00fc7947 */ /* 0x000fc0000383ffff */
[----:B------:R-:W-:-:S00]  /*0980*/  NOP ;  /* 0x0000000000007918 */ /* 0x000fc00000000000 */
[----:B------:R-:W-:-:S00]  /*0990*/  NOP ;  /* 0x0000000000007918 */ /* 0x000fc00000000000 */
[----:B------:R-:W-:-:S00]  /*09a0*/  NOP ;  /* 0x0000000000007918 */ /* 0x000fc00000000000 */
[----:B------:R-:W-:-:S00]  /*09b0*/  NOP ;  /* 0x0000000000007918 */ /* 0x000fc00000000000 */
[----:B------:R-:W-:-:S00]  /*09c0*/  NOP ;  /* 0x0000000000007918 */ /* 0x000fc00000000000 */
[----:B------:R-:W-:-:S00]  /*09d0*/  NOP ;  /* 0x0000000000007918 */ /* 0x000fc00000000000 */
[----:B------:R-:W-:-:S00]  /*09e0*/  NOP ;  /* 0x0000000000007918 */ /* 0x000fc00000000000 */
[----:B------:R-:W-:-:S00]  /*09f0*/  NOP ;  /* 0x0000000000007918 */ /* 0x000fc00000000000 */
.L_x_17:


//--------------------- .text._Z23multiplyMatrixKernel_2bPiS_S_i --------------------------
	.section	.text._Z23multiplyMatrixKernel_2bPiS_S_i,"ax",@progbits
	.align	128
        .global         _Z23multiplyMatrixKernel_2bPiS_S_i
        .type           _Z23multiplyMatrixKernel_2bPiS_S_i,@function
        .size           _Z23multiplyMatrixKernel_2bPiS_S_i,(.L_x_18 - _Z23multiplyMatrixKernel_2bPiS_S_i)
        .other          _Z23multiplyMatrixKernel_2bPiS_S_i,@"STO_CUDA_ENTRY STV_DEFAULT"
_Z23multiplyMatrixKernel_2bPiS_S_i:
.text._Z23multiplyMatrixKernel_2bPiS_S_i:
[----:B------:R-:W-:Y:S08]  /*0000*/  LDC R1, c[0x0][0x37c] ;  /* 0x0000df00ff017b82 */ /* 0x000ff00000000800 */
[----:B------:R-:W0:Y:S02]  /*0010*/  LDC R7, c[0x0][0x398] ;  /* 0x0000e600ff077b82 */ /* 0x000e240000000800 */
[----:B0-----:R-:W-:-:S13]  /*0020*/  ISETP.GE.AND P0, PT, R7, 0x1, PT ;  /* 0x000000010700780c */ /* 0x001fda0003f06270 */
[----:B------:R-:W-:Y:S05]  /*0030*/  @!P0 EXIT ;  /* 0x000000000000894d */ /* 0x000fea0003800000 */
[----:B------:R-:W0:Y:S01]  /*0040*/  S2R R0, SR_TID.X ;  /* 0x0000000000007919 */ /* 0x000e220000002100 */
[C---:B------:R-:W-:Y:S01]  /*0050*/  IADD3 R2, PT, PT, R7.reuse, -0x1, RZ ;  /* 0xffffffff07027810 */ /* 0x040fe20007ffe0ff */
[----:B------:R-:W1:Y:S03]  /*0060*/  LDCU.64 UR6, c[0x0][0x358] ;  /* 0x00006b00ff0677ac */ /* 0x000e660008000a00 */
[----:B------:R-:W-:Y:S01]  /*0070*/  ISETP.GE.U32.AND P0, PT, R2, 0x7, PT ;  /* 0x000000070200780c */ /* 0x000fe20003f06070 */
[----:B------:R-:W-:Y:S01]  /*0080*/  UMOV UR4, URZ ;  /* 0x000000ff00047c82 */ /* 0x000fe20008000000 */
[C---:B------:R-:W-:Y:S01]  /*0090*/  LOP3.LUT R2, R7.reuse, 0x7ffffff8, RZ, 0xc0, !PT ;  /* 0x7ffffff807027812 */ /* 0x040fe200078ec0ff */
[C-C-:B0-----:R-:W-:Y:S01]  /*00a0*/  IMAD R3, R7.reuse, 0x3, R0.reuse ;  /* 0x0000000307037824 */ /* 0x141fe200078e0200 */
[C---:B------:R-:W-:Y:S01]  /*00b0*/  LEA R4, R7.reuse, R0, 0x2 ;  /* 0x0000000007047211 */ /* 0x040fe200078e10ff */
[----:B------:R-:W-:-:S02]  /*00c0*/  IMAD R5, R7, 0x5, R0 ;  /* 0x0000000507057824 */ /* 0x000fc400078e0200 */
[C-C-:B------:R-:W-:Y:S02]  /*00d0*/  IMAD R6, R7.reuse, 0x6, R0.reuse ;  /* 0x0000000607067824 */ /* 0x140fe400078e0200 */
[----:B-1----:R-:W-:-:S07]  /*00e0*/  IMAD R7, R7, 0x7, R0 ;  /* 0x0000000707077824 */ /* 0x002fce00078e0200 */
.L_x_9:
[----:B0-----:R-:W0:Y:S01]  /*00f0*/  LDC R9, c[0x0][0x398] ;  /* 0x0000e600ff097b82 */ /* 0x001e220000000800 */
[----:B------:R-:W-:Y:S01]  /*0100*/  HFMA2 R8, -RZ, RZ, 0, 0 ;  /* 0x00000000ff087431 */ /* 0x000fe200000001ff */
[----:B------:R-:W-:Y:S01]  /*0110*/  MOV R18, RZ ;  /* 0x000000ff00127202 */ /* 0x000fe20000000f00 */
[----:B0-----:R-:W-:Y:S01]  /*0120*/  IMAD R11, R9, UR4, RZ ;  /* 0x00000004090b7c24 */ /* 0x001fe2000f8e02ff */
[----:B------:R-:W-:-:S06]  /*0130*/  UIADD3 UR4, UPT, UPT, UR4, 0x1, URZ ;  /* 0x0000000104047890 */ /* 0x000fcc000fffe0ff */
[----:B------:R-:W-:Y:S01]  /*0140*/  ISETP.NE.AND P1, PT, R9, UR4, PT ;  /* 0x0000000409007c0c */ /* 0x000fe2000bf25270 */
[----:B------:R-:W-:-:S12]  /*0150*/  @!P0 BRA `(.L_x_5) ;  /* 0x0000000000f08947 */ /* 0x000fd80003800000 */
[----:B------:R-:W0:Y:S01]  /*0160*/  LDC R13, c[0x0][0x398] ;  /* 0x0000e600ff0d7b82 */ /* 0x000e220000000800 */
[----:B------:R-:W-:Y:S01]  /*0170*/  IMAD.MOV R29, RZ, RZ, -R2 ;  /* 0x000000ffff1d7224 */ /* 0x000fe200078e0a02 */
[----:B------:R-:W-:Y:S01]  /*0180*/  MOV R18, RZ ;  /* 0x000000ff00127202 */ /* 0x000fe20000000f00 */
[----:B------:R-:W-:Y:S01]  /*0190*/  IMAD.MOV.U32 R25, RZ, RZ, R6 ;  /* 0x000000ffff197224 */ /* 0x000fe200078e0006 */
[----:B------:R-:W-:Y:S02]  /*01a0*/  MOV R22, R11 ;  /* 0x0000000b00167202 */ /* 0x000fe40000000f00 */
[----:B------:R-:W-:Y:S02]  /*01b0*/  MOV R23, R0 ;  /* 0x0000000000177202 */ /* 0x000fe40000000f00 */
[----:B------:R-:W-:Y:S02]  /*01c0*/  MOV R24, R7 ;  /* 0x0000000700187202 */ /* 0x000fe40000000f00 */
[----:B------:R-:W-:-:S02]  /*01d0*/  MOV R26, R5 ;  /* 0x00000005001a7202 */ /* 0x000fc40000000f00 */
[----:B------:R-:W-:Y:S02]  /*01e0*/  MOV R27, R4 ;  /* 0x00000004001b7202 */ /* 0x000fe40000000f00 */
[----:B------:R-:W-:Y:S02]  /*01f0*/  MOV R10, R3 ;  /* 0x00000003000a7202 */ /* 0x000fe40000000f00 */
[----:B0-----:R-:W-:Y:S01]  /*0200*/  IADD3 R28, PT, PT, R0, R13, RZ ;  /* 0x0000000d001c7210 */ /* 0x001fe20007ffe0ff */
[----:B------:R-:W-:-:S07]  /*0210*/  IMAD R8, R13, 0x2, R0 ;  /* 0x000000020d087824 */ /* 0x000fce00078e0200 */
.L_x_6:
[----:B------:R-:W0:Y:S08]  /*0220*/  LDC.64 R14, c[0x0][0x388] ;  /* 0x0000e200ff0e7b82 */ /* 0x000e300000000a00 */
[----:B------:R-:W1:Y:S01]  /*0230*/  LDC.64 R12, c[0x0][0x380] ;  /* 0x0000e000ff0c7b82 */ /* 0x000e620000000a00 */
[----:B0-----:R-:W-:-:S06]  /*0240*/  IMAD.WIDE.U32 R16, R23, 0x4, R14 ;  /* 0x0000000417107825 */ /* 0x001fcc00078e000e */
[----:B------:R-:W2:Y:S01]  /*0250*/  LDG.E R16, desc[UR6][R16.64] ;  /* 0x0000000610107981 */ /* 0x000ea2000c1e1900 */
[----:B-1----:R-:W-:-:S05]  /*0260*/  IMAD.WIDE.U32 R12, R22, 0x4, R12 ;  /* 0x00000004160c7825 */ /* 0x002fca00078e000c */
[----:B------:R-:W2:Y:S04]  /*0270*/  LDG.E R19, desc[UR6][R12.64] ;  /* 0x000000060c137981 */ /* 0x000ea8000c1e1900 */
[----:B------:R-:W3:Y:S04]  /*0280*/  LDG.E R21, desc[UR6][R12.64+0x4] ;  /* 0x000004060c157981 */ /* 0x000ee8000c1e1900 */
[----:B------:R-:W4:Y:S01]  /*0290*/  LDG.E R17, desc[UR6][R12.64+0x8] ;  /* 0x000008060c117981 */ /* 0x000f22000c1e1900 */
[----:B--2---:R-:W-:Y:S02]  /*02a0*/  IMAD R20, R19, R16, R18 ;  /* 0x0000001013147224 */ /* 0x004fe400078e0212 */
[----:B------:R-:W-:-:S06]  /*02b0*/  IMAD.WIDE.U32 R18, R28, 0x4, R14 ;  /* 0x000000041c127825 */ /* 0x000fcc00078e000e */
[----:B------:R-:W3:Y:S02]  /*02c0*/  LDG.E R18, desc[UR6][R18.64] ;  /* 0x0000000612127981 */ /* 0x000ee4000c1e1900 */
[----:B---3--:R-:W-:Y:S02]  /*02d0*/  IMAD R18, R21, R18, R20 ;  /* 0x0000001215127224 */ /* 0x008fe400078e0214 */
[----:B------:R-:W-:-:S06]  /*02e0*/  IMAD.WIDE.U32 R20, R8, 0x4, R14 ;  /* 0x0000000408147825 */ /* 0x000fcc00078e000e */
[----:B------:R-:W4:Y:S02]  /*02f0*/  LDG.E R20, desc[UR6][R20.64] ;  /* 0x0000000614147981 */ /* 0x000f24000c1e1900 */
[----:B----4-:R-:W-:Y:S02]  /*0300*/  IMAD R18, R17, R20, R18 ;  /* 0x0000001411127224 */ /* 0x010fe400078e0212 */
[----:B------:R-:W-:-:S06]  /*0310*/  IMAD.WIDE.U32 R16, R10, 0x4, R14 ;  /* 0x000000040a107825 */ /* 0x000fcc00078e000e */
[----:B------:R-:W2:Y:S04]  /*0320*/  LDG.E R16, desc[UR6][R16.64] ;  /* 0x0000000610107981 */ /* 0x000ea8000c1e1900 */
[----:B------:R-:W2:Y:S02]  /*0330*/  LDG.E R17, desc[UR6][R12.64+0xc] ;  /* 0x00000c060c117981 */ /* 0x000ea4000c1e1900 */
[----:B--2---:R-:W-:Y:S02]  /*0340*/  IMAD R16, R17, R16, R18 ;  /* 0x0000001011107224 */ /* 0x004fe400078e0212 */
[--C-:B------:R-:W-:Y:S01]  /*0350*/  IMAD.WIDE.U32 R18, R27, 0x4, R14.reuse ;  /* 0x000000041b127825 */ /* 0x100fe200078e000e */
[----:B------:R-:W2:Y:S05]  /*0360*/  LDG.E R17, desc[UR6][R12.64+0x10] ;  /* 0x000010060c117981 */ /* 0x000eaa000c1e1900 */
[----:B------:R-:W2:Y:S01]  /*0370*/  LDG.E R18, desc[UR6][R18.64] ;  /* 0x0000000612127981 */ /* 0x000ea2000c1e1900 */
[----:B------:R-:W-:-:S06]  /*0380*/  IMAD.WIDE.U32 R20, R26, 0x4, R14 ;  /* 0x000000041a147825 */ /* 0x000fcc00078e000e */
[----:B------:R-:W3:Y:S04]  /*0390*/  LDG.E R20, desc[UR6][R20.64] ;  /* 0x0000000614147981 */ /* 0x000ee8000c1e1900 */
[----:B------:R-:W4:Y:S01]  /*03a0*/  LDG.E R19, desc[UR6][R12.64+0x18] ;  /* 0x000018060c137981 */ /* 0x000f22000c1e1900 */
[----:B--2---:R-:W-:-:S03]  /*03b0*/  IMAD R18, R17, R18, R16 ;  /* 0x0000001211127224 */ /* 0x004fc600078e0210 */
[----:B------:R-:W3:Y:S01]  /*03c0*/  LDG.E R17, desc[UR6][R12.64+0x14] ;  /* 0x000014060c117981 */ /* 0x000ee2000c1e1900 */
[----:B------:R-:W-:Y:S01]  /*03d0*/  IADD3 R29, PT, PT, R29, 0x8, RZ ;  /* 0x000000081d1d7810 */ /* 0x000fe20007ffe0ff */
[----:B---3--:R-:W-:Y:S02]  /*03e0*/  IMAD R18, R17, R20, R18 ;  /* 0x0000001411127224 */ /* 0x008fe400078e0212 */
[--C-:B------:R-:W-:Y:S01]  /*03f0*/  IMAD.WIDE.U32 R16, R25, 0x4, R14.reuse ;  /* 0x0000000419107825 */ /* 0x100fe200078e000e */
[----:B------:R-:W2:Y:S03]  /*0400*/  LDG.E R20, desc[UR6][R12.64+0x1c] ;  /* 0x00001c060c147981 */ /* 0x000ea6000c1e1900 */
[----:B------:R-:W-:Y:S02]  /*0410*/  IMAD.WIDE.U32 R14, R24, 0x4, R14 ;  /* 0x00000004180e7825 */ /* 0x000fe400078e000e */
[----:B------:R-:W4:Y:S04]  /*0420*/  LDG.E R16, desc[UR6][R16.64] ;  /* 0x0000000610107981 */ /* 0x000f28000c1e1900 */
[----:B------:R-:W2:Y:S01]  /*0430*/  LDG.E R14, desc[UR6][R14.64] ;  /* 0x000000060e0e7981 */ /* 0x000ea2000c1e1900 */
[----:B------:R-:W-:Y:S01]  /*0440*/  ISETP.NE.AND P2, PT, R29, RZ, PT ;  /* 0x000000ff1d00720c */ /* 0x000fe20003f45270 */
[C---:B------:R-:W-:Y:S01]  /*0450*/  IMAD R27, R9.reuse, 0x8, R27 ;  /* 0x00000008091b7824 */ /* 0x040fe200078e021b */
[C---:B------:R-:W-:Y:S01]  /*0460*/  LEA R28, R9.reuse, R28, 0x3 ;  /* 0x0000001c091c7211 */ /* 0x040fe200078e18ff */
[----:B------:R-:W-:Y:S01]  /*0470*/  VIADD R22, R22, 0x8 ;  /* 0x0000000816167836 */ /* 0x000fe20000000000 */
[----:B------:R-:W-:-:S02]  /*0480*/  LEA R8, R9, R8, 0x3 ;  /* 0x0000000809087211 */ /* 0x000fc400078e18ff */
[C---:B------:R-:W-:Y:S02]  /*0490*/  LEA R10, R9.reuse, R10, 0x3 ;  /* 0x0000000a090a7211 */ /* 0x040fe400078e18ff */
[C---:B------:R-:W-:Y:S02]  /*04a0*/  LEA R26, R9.reuse, R26, 0x3 ;  /* 0x0000001a091a7211 */ /* 0x040fe400078e18ff */
[C---:B------:R-:W-:Y:S02]  /*04b0*/  LEA R25, R9.reuse, R25, 0x3 ;  /* 0x0000001909197211 */ /* 0x040fe400078e18ff */
[C---:B------:R-:W-:Y:S02]  /*04c0*/  LEA R24, R9.reuse, R24, 0x3 ;  /* 0x0000001809187211 */ /* 0x040fe400078e18ff */
[----:B------:R-:W-:Y:S01]  /*04d0*/  LEA R23, R9, R23, 0x3 ;  /* 0x0000001709177211 */ /* 0x000fe200078e18ff */
[----:B----4-:R-:W-:-:S04]  /*04e0*/  IMAD R19, R19, R16, R18 ;  /* 0x0000001013137224 */ /* 0x010fc800078e0212 */
[----:B--2---:R-:W-:Y:S01]  /*04f0*/  IMAD R18, R20, R14, R19 ;  /* 0x0000000e14127224 */ /* 0x004fe200078e0213 */
[----:B------:R-:W-:Y:S06]  /*0500*/  @P2 BRA `(.L_x_6) ;  /* 0xfffffffc00442947 */ /* 0x000fec000383ffff */
[----:B------:R-:W-:-:S07]  /*0510*/  MOV R8, R2 ;  /* 0x0000000200087202 */ /* 0x000fce0000000f00 */
.L_x_5:
[----:B------:R-:W0:Y:S02]  /*0520*/  LDC R10, c[0x0][0x398] ;  /* 0x0000e600ff0a7b82 */ /* 0x000e240000000800 */
[----:B0-----:R-:W-:-:S04]  /*0530*/  LOP3.LUT R12, R10, 0x7, RZ, 0xc0, !PT ;  /* 0x000000070a0c7812 */ /* 0x001fc800078ec0ff */
[----:B------:R-:W-:-:S13]  /*0540*/  ISETP.NE.AND P2, PT, R12, RZ, PT ;  /* 0x000000ff0c00720c */ /* 0x000fda0003f45270 */
[----:B------:R-:W-:Y:S05]  /*0550*/  @!P2 BRA `(.L_x_7) ;  /* 0x00000004000ca947 */ /* 0x000fea0003800000 */
[----:B------:R-:W-:Y:S02]  /*0560*/  IADD3 R12, PT, PT, R12, -0x1, RZ ;  /* 0xffffffff0c0c7810 */ /* 0x000fe40007ffe0ff */
[----:B------:R-:W-:Y:S02]  /*0570*/  LOP3.LUT R10, R10, 0x3, RZ, 0xc0, !PT ;  /* 0x000000030a0a7812 */ /* 0x000fe400078ec0ff */
[----:B------:R-:W-:Y:S02]  /*0580*/  ISETP.GE.U32.AND P3, PT, R12, 0x3, PT ;  /* 0x000000030c00780c */ /* 0x000fe40003f66070 */
[----:B------:R-:W-:-:S11]  /*0590*/  ISETP.NE.AND P2, PT, R10, RZ, PT ;  /* 0x000000ff0a00720c */ /* 0x000fd60003f45270 */
[----:B------:R-:W-:Y:S05]  /*05a0*/  @!P3 BRA `(.L_x_8) ;  /* 0x000000000078b947 */ /* 0x000fea0003800000 */
[----:B------:R-:W0:Y:S01]  /*05b0*/  LDC.64 R16, c[0x0][0x380] ;  /* 0x0000e000ff107b82 */ /* 0x000e220000000a00 */
[-C--:B------:R-:W-:Y:S01]  /*05c0*/  IMAD R20, R8, R9.reuse, R0 ;  /* 0x0000000908147224 */ /* 0x080fe200078e0200 */
[CC--:B------:R-:W-:Y:S02]  /*05d0*/  IADD3 R25, PT, PT, R11.reuse, R8.reuse, RZ ;  /* 0x000000080b197210 */ /* 0x0c0fe40007ffe0ff */
[----:B------:R-:W-:Y:S02]  /*05e0*/  IADD3 R19, P3, PT, R11, R8, RZ ;  /* 0x000000080b137210 */ /* 0x000fe40007f7e0ff */
[----:B------:R-:W-:Y:S02]  /*05f0*/  IADD3 R22, PT, PT, R20, R9, RZ ;  /* 0x0000000914167210 */ /* 0x000fe40007ffe0ff */
[----:B------:R-:W1:Y:S08]  /*0600*/  LDC.64 R12, c[0x0][0x388] ;  /* 0x0000e200ff0c7b82 */ /* 0x000e700000000a00 */
[----:B------:R-:W2:Y:S01]  /*0610*/  LDC.64 R14, c[0x0][0x380] ;  /* 0x0000e000ff0e7b82 */ /* 0x000ea20000000a00 */
[----:B------:R-:W-:-:S02]  /*0620*/  IMAD.X R26, RZ, RZ, RZ, P3 ;  /* 0x000000ffff1a7224 */ /* 0x000fc400018e06ff */
[----:B0-----:R-:W-:-:S06]  /*0630*/  IMAD.WIDE.U32 R24, R25, 0x4, R16 ;  /* 0x0000000419187825 */ /* 0x001fcc00078e0010 */
[----:B------:R-:W3:Y:S01]  /*0640*/  LDG.E R25, desc[UR6][R24.64] ;  /* 0x0000000618197981 */ /* 0x000ee2000c1e1900 */
[----:B-1----:R-:W-:-:S04]  /*0650*/  IMAD.WIDE.U32 R20, R20, 0x4, R12 ;  /* 0x0000000414147825 */ /* 0x002fc800078e000c */
[C---:B------:R-:W-:Y:S01]  /*0660*/  IMAD.WIDE.U32 R16, R22.reuse, 0x4, R12 ;  /* 0x0000000416107825 */ /* 0x040fe200078e000c */
[-C--:B------:R-:W-:Y:S01]  /*0670*/  IADD3 R22, PT, PT, R22, R9.reuse, RZ ;  /* 0x0000000916167210 */ /* 0x080fe20007ffe0ff */
[----:B------:R-:W3:Y:S01]  /*0680*/  LDG.E R20, desc[UR6][R20.64] ;  /* 0x0000000614147981 */ /* 0x000ee2000c1e1900 */
[C---:B--2---:R-:W-:Y:S02]  /*0690*/  LEA R14, P3, R19.reuse, R14, 0x2 ;  /* 0x0000000e130e7211 */ /* 0x044fe400078610ff */
[C---:B------:R-:W-:Y:S01]  /*06a0*/  IADD3 R27, PT, PT, R22.reuse, R9, RZ ;  /* 0x00000009161b7210 */ /* 0x040fe20007ffe0ff */
[----:B------:R-:W2:Y:S01]  /*06b0*/  LDG.E R16, desc[UR6][R16.64] ;  /* 0x0000000610107981 */ /* 0x000ea2000c1e1900 */
[----:B------:R-:W-:Y:S01]  /*06c0*/  LEA.HI.X R15, R19, R15, R26, 0x2, P3 ;  /* 0x0000000f130f7211 */ /* 0x000fe200018f141a */
[----:B------:R-:W-:-:S04]  /*06d0*/  IMAD.WIDE.U32 R22, R22, 0x4, R12 ;  /* 0x0000000416167825 */ /* 0x000fc800078e000c */
[----:B------:R-:W2:Y:S01]  /*06e0*/  LDG.E R19, desc[UR6][R14.64+0x4] ;  /* 0x000004060e137981 */ /* 0x000ea2000c1e1900 */
[----:B------:R-:W-:-:S03]  /*06f0*/  IMAD.WIDE.U32 R12, R27, 0x4, R12 ;  /* 0x000000041b0c7825 */ /* 0x000fc600078e000c */
        /* <DEDUP_REMOVED lines=9> */
.L_x_8:
[----:B------:R-:W-:Y:S05]  /*0790*/  @!P2 BRA `(.L_x_7) ;  /* 0x00000000007ca947 */ /* 0x000fea0003800000 */
[----:B------:R-:W-:Y:S01]  /*07a0*/  ISETP.NE.AND P3, PT, R10, 0x1, PT ;  /* 0x000000010a00780c */ /* 0x000fe20003f65270 */
[----:B------:R-:W0:Y:S01]  /*07b0*/  LDC.64 R22, c[0x0][0x380] ;  /* 0x0000e000ff167b82 */ /* 0x000e220000000a00 */
[----:B------:R-:W-:-:S07]  /*07c0*/  LOP3.LUT P2, RZ, R9, 0x1, RZ, 0xc0, !PT ;  /* 0x0000000109ff7812 */ /* 0x000fce000784c0ff */
[----:B------:R-:W1:Y:S04]  /*07d0*/  LDC.64 R20, c[0x0][0x388] ;  /* 0x0000e200ff147b82 */ /* 0x000e680000000a00 */
[CC--:B------:R-:W-:Y:S01]  /*07e0*/  @P3 IADD3 R24, P4, PT, R11.reuse, R8.reuse, RZ ;  /* 0x000000080b183210 */ /* 0x0c0fe20007f9e0ff */
[C---:B------:R-:W-:Y:S01]  /*07f0*/  @P3 IMAD R10, R8.reuse, R9, R0 ;  /* 0x00000009080a3224 */ /* 0x040fe200078e0200 */
[----:B------:R-:W-:Y:S02]  /*0800*/  @P3 IADD3 R19, PT, PT, R11, R8, RZ ;  /* 0x000000080b133210 */ /* 0x000fe40007ffe0ff */
[----:B------:R-:W2:Y:S01]  /*0810*/  @P3 LDC.64 R12, c[0x0][0x380] ;  /* 0x0000e000ff0c3b82 */ /* 0x000ea20000000a00 */
[----:B------:R-:W-:Y:S01]  /*0820*/  @P3 IMAD.X R25, RZ, RZ, RZ, P4 ;  /* 0x000000ffff193224 */ /* 0x000fe200020e06ff */
[----:B------:R-:W-:-:S02]  /*0830*/  @P3 IADD3 R8, PT, PT, R8, 0x2, RZ ;  /* 0x0000000208083810 */ /* 0x000fc40007ffe0ff */
[----:B------:R-:W-:-:S04]  /*0840*/  @P3 IADD3 R27, PT, PT, R10, R9, RZ ;  /* 0x000000090a1b3210 */ /* 0x000fc80007ffe0ff */
[----:B------:R-:W3:Y:S01]  /*0850*/  LDC.64 R14, c[0x0][0x380] ;  /* 0x0000e000ff0e7b82 */ /* 0x000ee20000000a00 */
[----:B0-----:R-:W-:-:S07]  /*0860*/  @P3 IMAD.WIDE.U32 R22, R19, 0x4, R22 ;  /* 0x0000000413163825 */ /* 0x001fce00078e0016 */
[----:B------:R-:W0:Y:S01]  /*0870*/  LDC.64 R16, c[0x0][0x388] ;  /* 0x0000e200ff107b82 */ /* 0x000e220000000a00 */
[----:B--2---:R-:W-:Y:S01]  /*0880*/  @P3 LEA R12, P4, R24, R12, 0x2 ;  /* 0x0000000c180c3211 */ /* 0x004fe200078810ff */
[----:B------:R-:W-:Y:S01]  /*0890*/  @P2 IMAD R9, R8, R9, R0 ;  /* 0x0000000908092224 */ /* 0x000fe200078e0200 */
[----:B------:R-:W-:Y:S01]  /*08a0*/  @P2 IADD3 R19, PT, PT, R11, R8, RZ ;  /* 0x000000080b132210 */ /* 0x000fe20007ffe0ff */
[----:B------:R-:W2:Y:S01]  /*08b0*/  @P3 LDG.E R23, desc[UR6][R22.64] ;  /* 0x0000000616173981 */ /* 0x000ea2000c1e1900 */
[----:B------:R-:W-:Y:S01]  /*08c0*/  @P3 LEA.HI.X R13, R24, R13, R25, 0x2, P4 ;  /* 0x0000000d180d3211 */ /* 0x000fe200020f1419 */
[----:B-1----:R-:W-:-:S04]  /*08d0*/  @P3 IMAD.WIDE.U32 R24, R10, 0x4, R20 ;  /* 0x000000040a183825 */ /* 0x002fc800078e0014 */
[----:B------:R-:W-:Y:S01]  /*08e0*/  @P3 IMAD.WIDE.U32 R20, R27, 0x4, R20 ;  /* 0x000000041b143825 */ /* 0x000fe200078e0014 */
[----:B------:R-:W4:Y:S04]  /*08f0*/  @P3 LDG.E R12, desc[UR6][R12.64+0x4] ;  /* 0x000004060c0c3981 */ /* 0x000f28000c1e1900 */
[----:B------:R-:W2:Y:S01]  /*0900*/  @P3 LDG.E R24, desc[UR6][R24.64] ;  /* 0x0000000618183981 */ /* 0x000ea2000c1e1900 */
[----:B---3--:R-:W-:-:S03]  /*0910*/  @P2 IMAD.WIDE.U32 R14, R19, 0x4, R14 ;  /* 0x00000004130e2825 */ /* 0x008fc600078e000e */
[----:B------:R-:W4:Y:S01]  /*0920*/  @P3 LDG.E R20, desc[UR6][R20.64] ;  /* 0x0000000614143981 */ /* 0x000f22000c1e1900 */
[----:B0-----:R-:W-:-:S03]  /*0930*/  @P2 IMAD.WIDE.U32 R16, R9, 0x4, R16 ;  /* 0x0000000409102825 */ /* 0x001fc600078e0010 */
[----:B------:R-:W3:Y:S04]  /*0940*/  @P2 LDG.E R15, desc[UR6][R14.64] ;  /* 0x000000060e0f2981 */ /* 0x000ee8000c1e1900 */
[----:B------:R-:W3:Y:S01]  /*0950*/  @P2 LDG.E R16, desc[UR6][R16.64] ;  /* 0x0000000610102981 */ /* 0x000ee2000c1e1900 */
[----:B--2---:R-:W-:-:S04]  /*0960*/  @P3 IMAD R23, R23, R24, R18 ;  /* 0x0000001817173224 */ /* 0x004fc800078e0212 */
[----:B----4-:R-:W-:-:S04]  /*0970*/  @P3 IMAD R18, R12, R20, R23 ;  /* 0x000000140c123224 */ /* 0x010fc800078e0217 */
[----:B---3--:R-:W-:-:S07]  /*0980*/  @P2 IMAD R18, R15, R16, R18 ;  /* 0x000000100f122224 */ /* 0x008fce00078e0212 */
.L_x_7:
[----:B------:R-:W0:Y:S01]  /*0990*/  LDC.64 R8, c[0x0][0x390] ;  /* 0x0000e400ff087b82 */ /* 0x000e220000000a00 */
[----:B------:R-:W-:-:S05]  /*09a0*/  IADD3 R11, PT, PT, R11, R0, RZ ;  /* 0x000000000b0b7210 */ /* 0x000fca0007ffe0ff */
[----:B0-----:R-:W-:-:S05]  /*09b0*/  IMAD.WIDE.U32 R8, R11, 0x4, R8 ;  /* 0x000000040b087825 */ /* 0x001fca00078e0008 */
[----:B------:R0:W-:Y:S01]  /*09c0*/  STG.E desc[UR6][R8.64], R18 ;  /* 0x0000001208007986 */ /* 0x0001e2000c101906 */
[----:B------:R-:W-:Y:S05]  /*09d0*/  @P1 BRA `(.L_x_9) ;  /* 0xfffffff400c41947 */ /* 0x000fea000383ffff */
[----:B------:R-:W-:Y:S05]  /*09e0*/  EXIT ;  /* 0x000000000000794d */ /* 0x000fea0003800000 */
.L_x_10:
        /* <DEDUP_REMOVED lines=9> */
.L_x_18:


//--------------------- .text._Z23multiplyMatrixKernel_2aPiS_S_i --------------------------
	.section	.text._Z23multiplyMatrixKernel_2aPiS_S_i,"ax",@progbits
	.align	128
        .global         _Z23multiplyMatrixKernel_2aPiS_S_i
        .type           _Z23multiplyMatrixKernel_2aPiS_S_i,@function
        .size           _Z23multiplyMatrixKernel_2aPiS_S_i,(.L_x_19 - _Z23multiplyMatrixKernel_2aPiS_S_i)
        .other          _Z23multiplyMatrixKernel_2aPiS_S_i,@"STO_CUDA_ENTRY STV_DEFAULT"
_Z23multiplyMatrixKernel_2aPiS_S_i:
.text._Z23multiplyMatrixKernel_2aPiS_S_i:
[----:B------:R-:W-:Y:S08]  /*0000*/  LDC R1, c[0x0][0x37c] ;  /* 0x0000df00ff017b82 */ /* 0x000ff00000000800 */
[----:B------:R-:W0:Y:S02]  /*0010*/  LDC R3, c[0x0][0x398] ;  /* 0x0000e600ff037b82 */ /* 0x000e240000000800 */
[----:B0-----:R-:W-:-:S13]  /*0020*/  ISETP.GE.AND P0, PT, R3, 0x1, PT ;  /* 0x000000010300780c */ /* 0x001fda0003f06270 */
[----:B------:R-:W-:Y:S05]  /*0030*/  @!P0 EXIT ;  /* 0x000000000000894d */ /* 0x000fea0003800000 */
[----:B------:R-:W0:Y:S01]  /*0040*/  S2R R2, SR_TID.Y ;  /* 0x0000000000027919 */ /* 0x000e220000002200 */
[C---:B------:R-:W-:Y:S01]  /*0050*/  IADD3 R0, PT, PT, R3.reuse, -0x1, RZ ;  /* 0xffffffff03007810 */ /* 0x040fe20007ffe0ff */
[----:B------:R-:W-:Y:S01]  /*0060*/  HFMA2 R5, -RZ, RZ, 0, 0 ;  /* 0x00000000ff057431 */ /* 0x000fe200000001ff */
[----:B------:R-:W1:Y:S02]  /*0070*/  LDCU.64 UR4, c[0x0][0x358] ;  /* 0x00006b00ff0477ac */ /* 0x000e640008000a00 */
[----:B------:R-:W-:Y:S02]  /*0080*/  ISETP.GE.U32.AND P0, PT, R0, 0x7, PT ;  /* 0x000000070000780c */ /* 0x000fe40003f06070 */
[----:B------:R-:W-:-:S04]  /*0090*/  LOP3.LUT R0, R3, 0x7ffffff8, RZ, 0xc0, !PT ;  /* 0x7ffffff803007812 */ /* 0x000fc800078ec0ff */
[----:B------:R-:W-:Y:S01]  /*00a0*/  IADD3 R4, PT, PT, -R0, RZ, RZ ;  /* 0x000000ff00047210 */ /* 0x000fe20007ffe1ff */
[----:B0-----:R-:W-:Y:S01]  /*00b0*/  IMAD R2, R2, R3, RZ ;  /* 0x0000000302027224 */ /* 0x001fe200078e02ff */
[----:B-1----:R-:W-:-:S07]  /*00c0*/  LOP3.LUT R3, R3, 0x7, RZ, 0xc0, !PT ;  /* 0x0000000703037812 */ /* 0x002fce00078ec0ff */
.L_x_15:
[----:B------:R-:W-:Y:S02]  /*00d0*/  MOV R15, RZ ;  /* 0x000000ff000f7202 */ /* 0x000fe40000000f00 */
[----:B0-----:R-:W-:Y:S01]  /*00e0*/  MOV R16, RZ ;  /* 0x000000ff00107202 */ /* 0x001fe20000000f00 */
[----:B------:R-:W-:Y:S06]  /*00f0*/  @!P0 BRA `(.L_x_11) ;  /* 0x0000000000f08947 */ /* 0x000fec0003800000 */
[----:B------:R-:W0:Y:S01]  /*0100*/  LDC R8, c[0x0][0x398] ;  /* 0x0000e600ff087b82 */ /* 0x000e220000000800 */
[----:B------:R-:W-:Y:S01]  /*0110*/  IMAD.MOV.U32 R16, RZ, RZ, RZ ;  /* 0x000000ffff107224 */ /* 0x000fe200078e00ff */
[----:B------:R-:W-:Y:S02]  /*0120*/  MOV R9, R2 ;  /* 0x0000000200097202 */ /* 0x000fe40000000f00 */
[-C--:B------:R-:W-:Y:S02]  /*0130*/  MOV R7, R5.reuse ;  /* 0x0000000500077202 */ /* 0x080fe40000000f00 */
[----:B------:R-:W-:Y:S02]  /*0140*/  MOV R10, R4 ;  /* 0x00000004000a7202 */ /* 0x000fe40000000f00 */
[----:B0-----:R-:W-:Y:S01]  /*0150*/  IADD3 R11, PT, PT, R5, R8, RZ ;  /* 0x00000008050b7210 */ /* 0x001fe20007ffe0ff */
[C-C-:B------:R-:W-:Y:S01]  /*0160*/  IMAD R6, R8.reuse, 0x2, R5.reuse ;  /* 0x0000000208067824 */ /* 0x140fe200078e0205 */
[C---:B------:R-:W-:Y:S01]  /*0170*/  LEA R27, R8.reuse, R5, 0x2 ;  /* 0x00000005081b7211 */ /* 0x040fe200078e10ff */
[----:B------:R-:W-:-:S02]  /*0180*/  IMAD R25, R8, 0x3, R5 ;  /* 0x0000000308197824 */ /* 0x000fc400078e0205 */
[C-C-:B------:R-:W-:Y:S02]  /*0190*/  IMAD R29, R8.reuse, 0x5, R5.reuse ;  /* 0x00000005081d7824 */ /* 0x140fe400078e0205 */
[C-C-:B------:R-:W-:Y:S02]  /*01a0*/  IMAD R24, R8.reuse, 0x6, R5.reuse ;  /* 0x0000000608187824 */ /* 0x140fe400078e0205 */
[----:B------:R-:W-:-:S07]  /*01b0*/  IMAD R26, R8, 0x7, R5 ;  /* 0x00000007081a7824 */ /* 0x000fce00078e0205 */
.L_x_12:
[----:B------:R-:W0:Y:S08]  /*01c0*/  LDC.64 R14, c[0x0][0x388] ;  /* 0x0000e200ff0e7b82 */ /* 0x000e300000000a00 */
[----:B------:R-:W1:Y:S01]  /*01d0*/  LDC.64 R12, c[0x0][0x380] ;  /* 0x0000e000ff0c7b82 */ /* 0x000e620000000a00 */
[----:B0-----:R-:W-:-:S06]  /*01e0*/  IMAD.WIDE.U32 R18, R7, 0x4, R14 ;  /* 0x0000000407127825 */ /* 0x001fcc00078e000e */
[----:B------:R-:W2:Y:S01]  /*01f0*/  LDG.E R18, desc[UR4][R18.64] ;  /* 0x0000000412127981 */ /* 0x000ea2000c1e1900 */
[----:B-1----:R-:W-:-:S05]  /*0200*/  IMAD.WIDE.U32 R12, R9, 0x4, R12 ;  /* 0x00000004090c7825 */ /* 0x002fca00078e000c */
[----:B------:R-:W2:Y:S01]  /*0210*/  LDG.E R17, desc[UR4][R12.64] ;  /* 0x000000040c117981 */ /* 0x000ea2000c1e1900 */
[----:B------:R-:W-:-:S03]  /*0220*/  IMAD.WIDE.U32 R22, R11, 0x4, R14 ;  /* 0x000000040b167825 */ /* 0x000fc600078e000e */
[----:B------:R-:W3:Y:S01]  /*0230*/  LDG.E R19, desc[UR4][R12.64+0x8] ;  /* 0x000008040c137981 */ /* 0x000ee2000c1e1900 */
[----:B------:R-:W-:-:S03]  /*0240*/  IMAD.WIDE.U32 R20, R6, 0x4, R14 ;  /* 0x0000000406147825 */ /* 0x000fc600078e000e */
[----:B------:R-:W4:Y:S04]  /*0250*/  LDG.E R22, desc[UR4][R22.64] ;  /* 0x0000000416167981 */ /* 0x000f28000c1e1900 */
[----:B------:R-:W3:Y:S04]  /*0260*/  LDG.E R20, desc[UR4][R20.64] ;  /* 0x0000000414147981 */ /* 0x000ee8000c1e1900 */
[----:B------:R-:W5:Y:S01]  /*0270*/  LDG.E R23, desc[UR4][R12.64+0x10] ;  /* 0x000010040c177981 */ /* 0x000f62000c1e1900 */
[----:B--2---:R-:W-:-:S03]  /*0280*/  IMAD R17, R17, R18, R16 ;  /* 0x0000001211117224 */ /* 0x004fc600078e0210 */
[----:B------:R-:W4:Y:S02]  /*0290*/  LDG.E R16, desc[UR4][R12.64+0x4] ;  /* 0x000004040c107981 */ /* 0x000f24000c1e1900 */
[----:B----4-:R-:W-:Y:S02]  /*02a0*/  IMAD R28, R16, R22, R17 ;  /* 0x00000016101c7224 */ /* 0x010fe400078e0211 */
[----:B------:R-:W-:-:S04]  /*02b0*/  IMAD.WIDE.U32 R16, R25, 0x4, R14 ;  /* 0x0000000419107825 */ /* 0x000fc800078e000e */
[----:B---3--:R-:W-:Y:S02]  /*02c0*/  IMAD R28, R19, R20, R28 ;  /* 0x00000014131c7224 */ /* 0x008fe400078e021c */
[--C-:B------:R-:W-:Y:S01]  /*02d0*/  IMAD.WIDE.U32 R18, R27, 0x4, R14.reuse ;  /* 0x000000041b127825 */ /* 0x100fe200078e000e */
[----:B------:R-:W2:Y:S05]  /*02e0*/  LDG.E R16, desc[UR4][R16.64] ;  /* 0x0000000410107981 */ /* 0x000eaa000c1e1900 */
[----:B------:R-:W5:Y:S04]  /*02f0*/  LDG.E R18, desc[UR4][R18.64] ;  /* 0x0000000412127981 */ /* 0x000f68000c1e1900 */
[----:B------:R-:W2:Y:S01]  /*0300*/  LDG.E R17, desc[UR4][R12.64+0xc] ;  /* 0x00000c040c117981 */ /* 0x000ea2000c1e1900 */
[----:B------:R-:W-:-:S03]  /*0310*/  IMAD.WIDE.U32 R20, R29, 0x4, R14 ;  /* 0x000000041d147825 */ /* 0x000fc600078e000e */
[----:B------:R-:W3:Y:S04]  /*0320*/  LDG.E R19, desc[UR4][R12.64+0x1c] ;  /* 0x00001c040c137981 */ /* 0x000ee8000c1e1900 */
[----:B------:R-:W4:Y:S01]  /*0330*/  LDG.E R20, desc[UR4][R20.64] ;  /* 0x0000000414147981 */ /* 0x000f22000c1e1900 */
[----:B--2---:R-:W-:-:S03]  /*0340*/  IMAD R28, R17, R16, R28 ;  /* 0x00000010111c7224 */ /* 0x004fc600078e021c */
[----:B------:R-:W4:Y:S01]  /*0350*/  LDG.E R17, desc[UR4][R12.64+0x14] ;  /* 0x000014040c117981 */ /* 0x000f22000c1e1900 */
[----:B-----5:R-:W-:Y:S02]  /*0360*/  IMAD R28, R23, R18, R28 ;  /* 0x00000012171c7224 */ /* 0x020fe400078e021c */
[--C-:B------:R-:W-:Y:S01]  /*0370*/  IMAD.WIDE.U32 R22, R24, 0x4, R14.reuse ;  /* 0x0000000418167825 */ /* 0x100fe200078e000e */
[----:B------:R-:W2:Y:S03]  /*0380*/  LDG.E R16, desc[UR4][R12.64+0x18] ;  /* 0x000018040c107981 */ /* 0x000ea6000c1e1900 */
[----:B------:R-:W-:Y:S02]  /*0390*/  IMAD.WIDE.U32 R14, R26, 0x4, R14 ;  /* 0x000000041a0e7825 */ /* 0x000fe400078e000e */
[----:B------:R-:W2:Y:S04]  /*03a0*/  LDG.E R22, desc[UR4][R22.64] ;  /* 0x0000000416167981 */ /* 0x000ea8000c1e1900 */
[----:B------:R-:W3:Y:S01]  /*03b0*/  LDG.E R14, desc[UR4][R14.64] ;  /* 0x000000040e0e7981 */ /* 0x000ee2000c1e1900 */
[----:B------:R-:W-:-:S04]  /*03c0*/  IADD3 R10, PT, PT, R10, 0x8, RZ ;  /* 0x000000080a0a7810 */ /* 0x000fc80007ffe0ff */
[----:B------:R-:W-:Y:S01]  /*03d0*/  ISETP.NE.AND P1, PT, R10, RZ, PT ;  /* 0x000000ff0a00720c */ /* 0x000fe20003f25270 */
[C---:B------:R-:W-:Y:S01]  /*03e0*/  IMAD R25, R8.reuse, 0x8, R25 ;  /* 0x0000000808197824 */ /* 0x040fe200078e0219 */
[C---:B------:R-:W-:Y:S01]  /*03f0*/  LEA R11, R8.reuse, R11, 0x3 ;  /* 0x0000000b080b7211 */ /* 0x040fe200078e18ff */
[C---:B------:R-:W-:Y:S01]  /*0400*/  IMAD R7, R8.reuse, 0x8, R7 ;  /* 0x0000000808077824 */ /* 0x040fe200078e0207 */
[C---:B------:R-:W-:Y:S02]  /*0410*/  LEA R6, R8.reuse, R6, 0x3 ;  /* 0x0000000608067211 */ /* 0x040fe400078e18ff */
[C---:B------:R-:W-:Y:S02]  /*0420*/  LEA R27, R8.reuse, R27, 0x3 ;  /* 0x0000001b081b7211 */ /* 0x040fe400078e18ff */
[C---:B------:R-:W-:Y:S02]  /*0430*/  LEA R29, R8.reuse, R29, 0x3 ;  /* 0x0000001d081d7211 */ /* 0x040fe400078e18ff */
[----:B------:R-:W-:-:S02]  /*0440*/  LEA R24, R8, R24, 0x3 ;  /* 0x0000001808187211 */ /* 0x000fc400078e18ff */
[----:B------:R-:W-:Y:S02]  /*0450*/  LEA R26, R8, R26, 0x3 ;  /* 0x0000001a081a7211 */ /* 0x000fe400078e18ff */
[----:B------:R-:W-:Y:S01]  /*0460*/  IADD3 R9, PT, PT, R9, 0x8, RZ ;  /* 0x0000000809097810 */ /* 0x000fe20007ffe0ff */
[----:B----4-:R-:W-:-:S04]  /*0470*/  IMAD R17, R17, R20, R28 ;  /* 0x0000001411117224 */ /* 0x010fc800078e021c */
[----:B--2---:R-:W-:-:S04]  /*0480*/  IMAD R16, R16, R22, R17 ;  /* 0x0000001610107224 */ /* 0x004fc800078e0211 */
[----:B---3--:R-:W-:Y:S01]  /*0490*/  IMAD R16, R19, R14, R16 ;  /* 0x0000000e13107224 */ /* 0x008fe200078e0210 */
[----:B------:R-:W-:Y:S06]  /*04a0*/  @P1 BRA `(.L_x_12) ;  /* 0xfffffffc00441947 */ /* 0x000fec000383ffff */
[----:B------:R-:W-:-:S07]  /*04b0*/  MOV R15, R0 ;  /* 0x00000000000f7202 */ /* 0x000fce0000000f00 */
.L_x_11:
[----:B------:R-:W-:-:S13]  /*04c0*/  ISETP.NE.AND P1, PT, R3, RZ, PT ;  /* 0x000000ff0300720c */ /* 0x000fda0003f25270 */
[----:B------:R-:W-:Y:S05]  /*04d0*/  @!P1 BRA `(.L_x_13) ;  /* 0x0000000400149947 */ /* 0x000fea0003800000 */
[----:B------:R-:W0:Y:S01]  /*04e0*/  LDC R14, c[0x0][0x398] ;  /* 0x0000e600ff0e7b82 */ /* 0x000e220000000800 */
[----:B------:R-:W-:-:S04]  /*04f0*/  IADD3 R6, PT, PT, R3, -0x1, RZ ;  /* 0xffffffff03067810 */ /* 0x000fc80007ffe0ff */
[----:B------:R-:W-:Y:S02]  /*0500*/  ISETP.GE.U32.AND P2, PT, R6, 0x3, PT ;  /* 0x000000030600780c */ /* 0x000fe40003f46070 */
[----:B0-----:R-:W-:-:S11]  /*0510*/  LOP3.LUT P1, R17, R14, 0x3, RZ, 0xc0, !PT ;  /* 0x000000030e117812 */ /* 0x001fd6000782c0ff */
[----:B------:R-:W-:Y:S05]  /*0520*/  @!P2 BRA `(.L_x_14) ;  /* 0x00000000007ca947 */ /* 0x000fea0003800000 */
[----:B------:R-:W0:Y:S01]  /*0530*/  LDC R22, c[0x0][0x398] ;  /* 0x0000e600ff167b82 */ /* 0x000e220000000800 */
[----:B------:R-:W1:Y:S01]  /*0540*/  LDCU.64 UR6, c[0x0][0x380] ;  /* 0x00007000ff0677ac */ /* 0x000e620008000a00 */
[CC--:B------:R-:W-:Y:S02]  /*0550*/  IADD3 R9, PT, PT, R2.reuse, R15.reuse, RZ ;  /* 0x0000000f02097210 */ /* 0x0c0fe40007ffe0ff */
[----:B------:R-:W-:-:S04]  /*0560*/  IADD3 R20, P2, PT, R2, R15, RZ ;  /* 0x0000000f02147210 */ /* 0x000fc80007f5e0ff */
[----:B------:R-:W2:Y:S08]  /*0570*/  LDC.64 R18, c[0x0][0x380] ;  /* 0x0000e000ff127b82 */ /* 0x000eb00000000a00 */
[----:B------:R-:W3:Y:S01]  /*0580*/  LDC.64 R6, c[0x0][0x388] ;  /* 0x0000e200ff067b82 */ /* 0x000ee20000000a00 */
[----:B0-----:R-:W-:-:S04]  /*0590*/  IMAD R13, R15, R22, R5 ;  /* 0x000000160f0d7224 */ /* 0x001fc800078e0205 */
[----:B------:R-:W-:Y:S02]  /*05a0*/  IMAD.IADD R21, R13, 0x1, R22 ;  /* 0x000000010d157824 */ /* 0x000fe400078e0216 */
[----:B--2---:R-:W-:Y:S01]  /*05b0*/  IMAD.WIDE.U32 R18, R9, 0x4, R18 ;  /* 0x0000000409127825 */ /* 0x004fe200078e0012 */
[----:B------:R-:W-:Y:S02]  /*05c0*/  IADD3.X R9, PT, PT, RZ, RZ, RZ, P2, !PT ;  /* 0x000000ffff097210 */ /* 0x000fe400017fe4ff */
[C---:B-1----:R-:W-:Y:S02]  /*05d0*/  LEA R8, P2, R20.reuse, UR6, 0x2 ;  /* 0x0000000614087c11 */ /* 0x042fe4000f8410ff */
[----:B------:R-:W-:Y:S01]  /*05e0*/  IADD3 R23, PT, PT, R21, R22, RZ ;  /* 0x0000001615177210 */ /* 0x000fe20007ffe0ff */
[----:B------:R-:W2:Y:S01]  /*05f0*/  LDG.E R19, desc[UR4][R18.64] ;  /* 0x0000000412137981 */ /* 0x000ea2000c1e1900 */
[----:B------:R-:W-:Y:S01]  /*0600*/  LEA.HI.X R9, R20, UR7, R9, 0x2, P2 ;  /* 0x0000000714097c11 */ /* 0x000fe200090f1409 */
[----:B---3--:R-:W-:-:S04]  /*0610*/  IMAD.WIDE.U32 R12, R13, 0x4, R6 ;  /* 0x000000040d0c7825 */ /* 0x008fc800078e0006 */
[--C-:B------:R-:W-:Y:S01]  /*0620*/  IMAD.WIDE.U32 R10, R21, 0x4, R6.reuse ;  /* 0x00000004150a7825 */ /* 0x100fe200078e0006 */
[----:B------:R-:W3:Y:S03]  /*0630*/  LDG.E R24, desc[UR4][R8.64+0x8] ;  /* 0x0000080408187981 */ /* 0x000ee6000c1e1900 */
[C---:B------:R-:W-:Y:S01]  /*0640*/  IMAD.WIDE.U32 R20, R23.reuse, 0x4, R6 ;  /* 0x0000000417147825 */ /* 0x040fe200078e0006 */
[----:B------:R-:W2:Y:S01]  /*0650*/  LDG.E R12, desc[UR4][R12.64] ;  /* 0x000000040c0c7981 */ /* 0x000ea2000c1e1900 */
[----:B------:R-:W-:-:S03]  /*0660*/  IADD3 R23, PT, PT, R23, R22, RZ ;  /* 0x0000001617177210 */ /* 0x000fc60007ffe0ff */
[----:B------:R-:W4:Y:S02]  /*0670*/  LDG.E R10, desc[UR4][R10.64] ;  /* 0x000000040a0a7981 */ /* 0x000f24000c1e1900 */
[----:B------:R-:W-:Y:S02]  /*0680*/  IMAD.WIDE.U32 R6, R23, 0x4, R6 ;  /* 0x0000000417067825 */ /* 0x000fe400078e0006 */
[----:B------:R-:W4:Y:S04]  /*0690*/  LDG.E R22, desc[UR4][R8.64+0x4] ;  /* 0x0000040408167981 */ /* 0x000f28000c1e1900 */
[----:B------:R-:W3:Y:S04]  /*06a0*/  LDG.E R20, desc[UR4][R20.64] ;  /* 0x0000000414147981 */ /* 0x000ee8000c1e1900 */
[----:B------:R-:W5:Y:S04]  /*06b0*/  LDG.E R26, desc[UR4][R8.64+0xc] ;  /* 0x00000c04081a7981 */ /* 0x000f68000c1e1900 */
[----:B------:R-:W5:Y:S01]  /*06c0*/  LDG.E R6, desc[UR4][R6.64] ;  /* 0x0000000406067981 */ /* 0x000f62000c1e1900 */
[----:B------:R-:W-:Y:S01]  /*06d0*/  IADD3 R15, PT, PT, R15, 0x4, RZ ;  /* 0x000000040f0f7810 */ /* 0x000fe20007ffe0ff */
[----:B--2---:R-:W-:-:S04]  /*06e0*/  IMAD R19, R19, R12, R16 ;  /* 0x0000000c13137224 */ /* 0x004fc800078e0210 */
[----:B----4-:R-:W-:-:S04]  /*06f0*/  IMAD R19, R22, R10, R19 ;  /* 0x0000000a16137224 */ /* 0x010fc800078e0213 */
[----:B---3--:R-:W-:-:S04]  /*0700*/  IMAD R19, R24, R20, R19 ;  /* 0x0000001418137224 */ /* 0x008fc800078e0213 */
[----:B-----5:R-:W-:-:S07]  /*0710*/  IMAD R16, R26, R6, R19 ;  /* 0x000000061a107224 */ /* 0x020fce00078e0213 */
.L_x_14:
[----:B------:R-:W-:Y:S05]  /*0720*/  @!P1 BRA `(.L_x_13) ;  /* 0x0000000000809947 */ /* 0x000fea0003800000 */
[----:B------:R-:W-:Y:S01]  /*0730*/  ISETP.NE.AND P2, PT, R17, 0x1, PT ;  /* 0x000000011100780c */ /* 0x000fe20003f45270 */
[----:B------:R-:W0:Y:S01]  /*0740*/  LDC.64 R8, c[0x0][0x388] ;  /* 0x0000e200ff087b82 */ /* 0x000e220000000a00 */
[----:B------:R-:W-:-:S04]  /*0750*/  LOP3.LUT R17, R14, 0x1, RZ, 0xc0, !PT ;  /* 0x000000010e117812 */ /* 0x000fc800078ec0ff */
[----:B------:R-:W-:-:S03]  /*0760*/  ISETP.NE.U32.AND P1, PT, R17, 0x1, PT ;  /* 0x000000011100780c */ /* 0x000fc60003f25070 */
[----:B------:R-:W1:Y:S04]  /*0770*/  LDC.64 R18, c[0x0][0x380] ;  /* 0x0000e000ff127b82 */ /* 0x000e680000000a00 */
[CC--:B------:R-:W-:Y:S01]  /*0780*/  @P2 IADD3 R20, P3, PT, R2.reuse, R15.reuse, RZ ;  /* 0x0000000f02142210 */ /* 0x0c0fe20007f7e0ff */
[C---:B------:R-:W-:Y:S01]  /*0790*/  @P2 IMAD R23, R15.reuse, R14, R5 ;  /* 0x0000000e0f172224 */ /* 0x040fe200078e0205 */
[----:B------:R-:W-:Y:S02]  /*07a0*/  @P2 IADD3 R17, PT, PT, R2, R15, RZ ;  /* 0x0000000f02112210 */ /* 0x000fe40007ffe0ff */
[----:B------:R-:W2:Y:S01]  /*07b0*/  @P2 LDC.64 R6, c[0x0][0x380] ;  /* 0x0000e000ff062b82 */ /* 0x000ea20000000a00 */
[----:B------:R-:W-:Y:S01]  /*07c0*/  @P2 IMAD.X R21, RZ, RZ, RZ, P3 ;  /* 0x000000ffff152224 */ /* 0x000fe200018e06ff */
[----:B------:R-:W-:-:S06]  /*07d0*/  @P2 IADD3 R15, PT, PT, R15, 0x2, RZ ;  /* 0x000000020f0f2810 */ /* 0x000fcc0007ffe0ff */
[----:B------:R-:W3:Y:S08]  /*07e0*/  LDC.64 R10, c[0x0][0x380] ;  /* 0x0000e000ff0a7b82 */ /* 0x000ef00000000a00 */
[----:B------:R-:W4:Y:S01]  /*07f0*/  LDC.64 R12, c[0x0][0x388] ;  /* 0x0000e200ff0c7b82 */ /* 0x000f220000000a00 */
[----:B-1----:R-:W-:Y:S01]  /*0800*/  @P2 IMAD.WIDE.U32 R18, R17, 0x4, R18 ;  /* 0x0000000411122825 */ /* 0x002fe200078e0012 */
[----:B--2---:R-:W-:-:S03]  /*0810*/  @P2 LEA R6, P3, R20, R6, 0x2 ;  /* 0x0000000614062211 */ /* 0x004fc600078610ff */
[-C--:B------:R-:W-:Y:S02]  /*0820*/  @!P1 IMAD R17, R15, R14.reuse, R5 ;  /* 0x0000000e0f119224 */ /* 0x080fe400078e0205 */
[----:B------:R-:W2:Y:S01]  /*0830*/  @P2 LDG.E R19, desc[UR4][R18.64] ;  /* 0x0000000412132981 */ /* 0x000ea2000c1e1900 */
[----:B------:R-:W-:Y:S01]  /*0840*/  @P2 LEA.HI.X R7, R20, R7, R21, 0x2, P3 ;  /* 0x0000000714072211 */ /* 0x000fe200018f1415 */
[C-C-:B0-----:R-:W-:Y:S01]  /*0850*/  @P2 IMAD.WIDE.U32 R20, R23.reuse, 0x4, R8.reuse ;  /* 0x0000000417142825 */ /* 0x141fe200078e0008 */
[----:B------:R-:W-:Y:S02]  /*0860*/  @P2 IADD3 R23, PT, PT, R23, R14, RZ ;  /* 0x0000000e17172210 */ /* 0x000fe40007ffe0ff */
[----:B------:R-:W-:Y:S01]  /*0870*/  @!P1 IADD3 R15, PT, PT, R2, R15, RZ ;  /* 0x0000000f020f9210 */ /* 0x000fe20007ffe0ff */
[----:B------:R-:W5:Y:S02]  /*0880*/  @P2 LDG.E R6, desc[UR4][R6.64+0x4] ;  /* 0x0000040406062981 */ /* 0x000f64000c1e1900 */
[----:B------:R-:W-:-:S02]  /*0890*/  @P2 IMAD.WIDE.U32 R8, R23, 0x4, R8 ;  /* 0x0000000417082825 */ /* 0x000fc400078e0008 */
[----:B------:R-:W2:Y:S02]  /*08a0*/  @P2 LDG.E R20, desc[UR4][R20.64] ;  /* 0x0000000414142981 */ /* 0x000ea4000c1e1900 */
[----:B---3--:R-:W-:Y:S02]  /*08b0*/  @!P1 IMAD.WIDE.U32 R10, R15, 0x4, R10 ;  /* 0x000000040f0a9825 */ /* 0x008fe400078e000a */
[----:B------:R-:W5:Y:S02]  /*08c0*/  @P2 LDG.E R8, desc[UR4][R8.64] ;  /* 0x0000000408082981 */ /* 0x000f64000c1e1900 */
[----:B----4-:R-:W-:Y:S02]  /*08d0*/  @!P1 IMAD.WIDE.U32 R12, R17, 0x4, R12 ;  /* 0x00000004110c9825 */ /* 0x010fe400078e000c */
[----:B------:R-:W3:Y:S04]  /*08e0*/  @!P1 LDG.E R11, desc[UR4][R10.64] ;  /* 0x000000040a0b9981 */ /* 0x000ee8000c1e1900 */
[----:B------:R-:W3:Y:S01]  /*08f0*/  @!P1 LDG.E R12, desc[UR4][R12.64] ;  /* 0x000000040c0c9981 */ /* 0x000ee2000c1e1900 */
[----:B--2---:R-:W-:-:S04]  /*0900*/  @P2 IMAD R19, R19, R20, R16 ;  /* 0x0000001413132224 */ /* 0x004fc800078e0210 */
[----:B-----5:R-:W-:-:S04]  /*0910*/  @P2 IMAD R16, R6, R8, R19 ;  /* 0x0000000806102224 */ /* 0x020fc800078e0213 */
[----:B---3--:R-:W-:-:S07]  /*0920*/  @!P1 IMAD R16, R11, R12, R16 ;  /* 0x0000000c0b109224 */ /* 0x008fce00078e0210 */
.L_x_13:
[----:B------:R-:W0:Y:S01]  /*0930*/  LDCU UR6, c[0x0][0x398] ;  /* 0x00007300ff0677ac */ /* 0x000e220008000800 */
[----:B------:R-:W1:Y:S01]  /*0940*/  LDC.64 R6, c[0x0][0x390] ;  /* 0x0000e400ff067b82 */ /* 0x000e620000000a00 */
[----:B------:R-:W-:Y:S02]  /*0950*/  IADD3 R9, PT, PT, R2, R5, RZ ;  /* 0x0000000502097210 */ /* 0x000fe40007ffe0ff */
[----:B------:R-:W-:-:S04]  /*0960*/  IADD3 R5, PT, PT, R5, 0x1, RZ ;  /* 0x0000000105057810 */ /* 0x000fc80007ffe0ff */
[----:B0-----:R-:W-:Y:S01]  /*0970*/  ISETP.NE.AND P1, PT, R5, UR6, PT ;  /* 0x0000000605007c0c */ /* 0x001fe2000bf25270 */
[----:B-1----:R-:W-:-:S05]  /*0980*/  IMAD.WIDE.U32 R6, R9, 0x4, R6 ;  /* 0x0000000409067825 */ /* 0x002fca00078e0006 */
[----:B------:R0:W-:Y:S07]  /*0990*/  STG.E desc[UR4][R6.64], R16 ;  /* 0x0000001006007986 */ /* 0x0001ee000c101904 */
[----:B------:R-:W-:Y:S05]  /*09a0*/  @P1 BRA `(.L_x_15) ;  /* 0xfffffff400c81947 */ /* 0x000fea000383ffff */
[----:B------:R-:W-:Y:S05]  /*09b0*/  EXIT ;  /* 0x000000000000794d */ /* 0x000fea0003800000 */
.L_x_16:
        /* <DEDUP_REMOVED lines=12> */
.L_x_19:


//--------------------- .nv.shared.reserved.0     --------------------------
	.section	.nv.shared.reserved.0,"aw",@nobits
	.weak		__nv_reservedSMEM_offset_0_alias
	.size		__nv_reservedSMEM_offset_0_alias, 0, 64
	.other		__nv_reservedSMEM_offset_0_alias,@"STO_CUDA_RESERVED_SHARED STV_DEFAULT"
__nv_reservedSMEM_offset_0_alias:
	.zero		0
	.zero		64


//--------------------- .nv.constant0._Z23multiplyMatrixKernel_2cPiS_S_i --------------------------
	.section	.nv.constant0._Z23multiplyMatrixKernel_2cPiS_S_i,"a",@progbits
	.sectionflags	@""
	.align	4
.nv.constant0._Z23multiplyMatrixKernel_2cPiS_S_i:
	.zero		924


//--------------------- .nv.constant0._Z23multiplyMatrixKernel_2bPiS_S_i --------------------------
	.section	.nv.constant0._Z23multiplyMatrixKernel_2bPiS_S_i,"a",@progbits
	.sectionflags	@""
	.align	4
.nv.constant0._Z23multiplyMatrixKernel_2bPiS_S_i:
	.zero		924


//--------------------- .nv.constant0._Z23multiplyMatrixKernel_2aPiS_S_i --------------------------
	.section	.nv.constant0._Z23multiplyMatrixKernel_2aPiS_S_i,"a",@progbits
	.sectionflags	@""
	.align	4
.nv.constant0._Z23multiplyMatrixKernel_2aPiS_S_i:
	.zero		924


//--------------------- SYMBOLS --------------------------

	.type		.nv.reservedSmem.offset0,@object
	.size		.nv.reservedSmem.offset0,0x4
